//
// Generated by NVIDIA NVVM Compiler
//
// Compiler Build ID: CL-36424714
// Cuda compilation tools, release 13.0, V13.0.88
// Based on NVVM 20.0.0
//

.version 9.0
.target sm_100
.address_size 64

	// .globl	render

.visible .entry render(
	.param .u64 .ptr .align 1 render_param_0,
	.param .u64 .ptr .align 1 render_param_1,
	.param .u32 render_param_2,
	.param .u32 render_param_3,
	.param .u32 render_param_4,
	.param .f64 render_param_5,
	.param .f64 render_param_6,
	.param .f64 render_param_7,
	.param .u32 render_param_8
)
{
	.reg .pred 	%p<38>;
	.reg .b32 	%r<186>;
	.reg .b64 	%rd<54>;
	.reg .b64 	%fd<229>;

	ld.param.u64 	%rd19, [render_param_0];
	ld.param.u64 	%rd18, [render_param_1];
	ld.param.u32 	%r56, [render_param_2];
	ld.param.u32 	%r59, [render_param_3];
	ld.param.u32 	%r60, [render_param_4];
	ld.param.f64 	%fd51, [render_param_5];
	ld.param.f64 	%fd52, [render_param_6];
	ld.param.f64 	%fd53, [render_param_7];
	ld.param.u32 	%r57, [render_param_8];
	cvta.to.global.u64 	%rd1, %rd19;
	mov.u32 	%r61, %ctaid.x;
	mov.u32 	%r62, %ntid.x;
	mov.u32 	%r63, %tid.x;
	mad.lo.s32 	%r64, %r61, %r62, %r63;
	mov.u32 	%r65, %ctaid.y;
	mov.u32 	%r66, %ntid.y;
	mov.u32 	%r67, %tid.y;
	mad.lo.s32 	%r68, %r65, %r66, %r67;
	mad.lo.s32 	%r1, %r59, %r68, %r64;
	cvt.rn.f64.s32 	%fd54, %r59;
	cvt.rn.f64.s32 	%fd55, %r60;
	div.rn.f64 	%fd56, %fd54, %fd55;
	add.f64 	%fd57, %fd56, %fd56;
	cvt.rn.f64.u32 	%fd58, %r64;
	neg.f64 	%fd59, %fd57;
	div.rn.f64 	%fd60, %fd59, %fd53;
	div.rn.f64 	%fd61, %fd57, %fd53;
	sub.f64 	%fd62, %fd61, %fd60;
	mul.f64 	%fd63, %fd62, %fd58;
	div.rn.f64 	%fd64, %fd63, %fd54;
	add.f64 	%fd65, %fd60, %fd64;
	add.f64 	%fd1, %fd51, %fd65;
	cvt.rn.f64.u32 	%fd66, %r68;
	mov.f64 	%fd67, 0dC000000000000000;
	div.rn.f64 	%fd68, %fd67, %fd53;
	mov.f64 	%fd69, 0d4000000000000000;
	div.rn.f64 	%fd70, %fd69, %fd53;
	sub.f64 	%fd71, %fd70, %fd68;
	mul.f64 	%fd72, %fd71, %fd66;
	div.rn.f64 	%fd73, %fd72, %fd55;
	add.f64 	%fd74, %fd68, %fd73;
	add.f64 	%fd2, %fd52, %fd74;
	setp.lt.s32 	%p1, %r57, 1;
	mov.f64 	%fd217, 0d0000000000000000;
	mov.b32 	%r167, 0;
	@%p1 bra 	$L__BB0_3;
	mov.b32 	%r167, 0;
	mov.f64 	%fd212, 0d0000000000000000;
	mov.f64 	%fd213, %fd212;
	mov.f64 	%fd214, %fd212;
	mov.f64 	%fd215, %fd212;
$L__BB0_2:
	sub.f64 	%fd76, %fd213, %fd212;
	add.f64 	%fd7, %fd1, %fd76;
	add.f64 	%fd77, %fd215, %fd215;
	fma.rn.f64 	%fd214, %fd77, %fd214, %fd2;
	add.s32 	%r167, %r167, 1;
	mul.f64 	%fd213, %fd7, %fd7;
	mul.f64 	%fd212, %fd214, %fd214;
	add.f64 	%fd217, %fd213, %fd212;
	setp.le.f64 	%p2, %fd217, 0d4010000000000000;
	setp.lt.s32 	%p3, %r167, %r57;
	and.pred  	%p4, %p2, %p3;
	mov.f64 	%fd215, %fd7;
	@%p4 bra 	$L__BB0_2;
$L__BB0_3:
	setp.ne.s32 	%p5, %r167, %r57;
	@%p5 bra 	$L__BB0_5;
	mul.wide.s32 	%rd46, %r1, 4;
	add.s64 	%rd47, %rd1, %rd46;
	mov.b32 	%r165, 0;
	st.global.u32 	[%rd47], %r165;
	bra.uni 	$L__BB0_47;
$L__BB0_5:
	{
	.reg .b32 %temp; 
	mov.b64 	{%temp, %r168}, %fd217;
	}
	{
	.reg .b32 %temp; 
	mov.b64 	{%r169, %temp}, %fd217;
	}
	setp.gt.s32 	%p6, %r168, 1048575;
	mov.b32 	%r170, -1023;
	@%p6 bra 	$L__BB0_7;
	mul.f64 	%fd217, %fd217, 0d4350000000000000;
	{
	.reg .b32 %temp; 
	mov.b64 	{%temp, %r168}, %fd217;
	}
	{
	.reg .b32 %temp; 
	mov.b64 	{%r169, %temp}, %fd217;
	}
	mov.b32 	%r170, -1077;
$L__BB0_7:
	add.s32 	%r72, %r168, -1;
	setp.gt.u32 	%p7, %r72, 2146435070;
	@%p7 bra 	$L__BB0_11;
	shr.u32 	%r75, %r168, 20;
	add.s32 	%r171, %r170, %r75;
	and.b32  	%r76, %r168, 1048575;
	or.b32  	%r77, %r76, 1072693248;
	mov.b64 	%fd218, {%r169, %r77};
	setp.lt.u32 	%p9, %r77, 1073127583;
	@%p9 bra 	$L__BB0_10;
	{
	.reg .b32 %temp; 
	mov.b64 	{%r78, %temp}, %fd218;
	}
	{
	.reg .b32 %temp; 
	mov.b64 	{%temp, %r79}, %fd218;
	}
	add.s32 	%r80, %r79, -1048576;
	mov.b64 	%fd218, {%r78, %r80};
	add.s32 	%r171, %r171, 1;
$L__BB0_10:
	add.f64 	%fd79, %fd218, 0dBFF0000000000000;
	add.f64 	%fd80, %fd218, 0d3FF0000000000000;
	rcp.approx.ftz.f64 	%fd81, %fd80;
	neg.f64 	%fd82, %fd80;
	fma.rn.f64 	%fd83, %fd82, %fd81, 0d3FF0000000000000;
	fma.rn.f64 	%fd84, %fd83, %fd83, %fd83;
	fma.rn.f64 	%fd85, %fd84, %fd81, %fd81;
	mul.f64 	%fd86, %fd79, %fd85;
	fma.rn.f64 	%fd87, %fd79, %fd85, %fd86;
	mul.f64 	%fd88, %fd87, %fd87;
	fma.rn.f64 	%fd89, %fd88, 0d3EB1380B3AE80F1E, 0d3ED0EE258B7A8B04;
	fma.rn.f64 	%fd90, %fd89, %fd88, 0d3EF3B2669F02676F;
	fma.rn.f64 	%fd91, %fd90, %fd88, 0d3F1745CBA9AB0956;
	fma.rn.f64 	%fd92, %fd91, %fd88, 0d3F3C71C72D1B5154;
	fma.rn.f64 	%fd93, %fd92, %fd88, 0d3F624924923BE72D;
	fma.rn.f64 	%fd94, %fd93, %fd88, 0d3F8999999999A3C4;
	fma.rn.f64 	%fd95, %fd94, %fd88, 0d3FB5555555555554;
	sub.f64 	%fd96, %fd79, %fd87;
	add.f64 	%fd97, %fd96, %fd96;
	neg.f64 	%fd98, %fd87;
	fma.rn.f64 	%fd99, %fd98, %fd79, %fd97;
	mul.f64 	%fd100, %fd85, %fd99;
	mul.f64 	%fd101, %fd88, %fd95;
	fma.rn.f64 	%fd102, %fd101, %fd87, %fd100;
	xor.b32  	%r81, %r171, -2147483648;
	mov.b32 	%r82, 1127219200;
	mov.b64 	%fd103, {%r81, %r82};
	mov.b32 	%r83, -2147483648;
	mov.b64 	%fd104, {%r83, %r82};
	sub.f64 	%fd105, %fd103, %fd104;
	fma.rn.f64 	%fd106, %fd105, 0d3FE62E42FEFA39EF, %fd87;
	fma.rn.f64 	%fd107, %fd105, 0dBFE62E42FEFA39EF, %fd106;
	sub.f64 	%fd108, %fd107, %fd87;
	sub.f64 	%fd109, %fd102, %fd108;
	fma.rn.f64 	%fd110, %fd105, 0d3C7ABC9E3B39803F, %fd109;
	add.f64 	%fd219, %fd106, %fd110;
	bra.uni 	$L__BB0_12;
$L__BB0_11:
	fma.rn.f64 	%fd78, %fd217, 0d7FF0000000000000, 0d7FF0000000000000;
	{
	.reg .b32 %temp; 
	mov.b64 	{%temp, %r73}, %fd217;
	}
	and.b32  	%r74, %r73, 2147483647;
	setp.eq.s32 	%p8, %r74, 0;
	selp.f64 	%fd219, 0dFFF0000000000000, %fd78, %p8;
$L__BB0_12:
	mul.f64 	%fd112, %fd219, 0d3C7777D0FFDA0D24;
	fma.rn.f64 	%fd21, %fd219, 0d3FF71547652B82FE, %fd112;
	mov.f64 	%fd220, 0d4000000000000000;
	{
	.reg .b32 %temp; 
	mov.b64 	{%temp, %r172}, %fd220;
	}
	{
	.reg .b32 %temp; 
	mov.b64 	{%r173, %temp}, %fd220;
	}
	setp.gt.s32 	%p10, %r172, 1048575;
	mov.b32 	%r174, -1023;
	@%p10 bra 	$L__BB0_14;
	mov.f64 	%fd220, 0d4360000000000000;
	{
	.reg .b32 %temp; 
	mov.b64 	{%temp, %r172}, %fd220;
	}
	{
	.reg .b32 %temp; 
	mov.b64 	{%r173, %temp}, %fd220;
	}
	mov.b32 	%r174, -1077;
$L__BB0_14:
	add.s32 	%r86, %r172, -1;
	setp.gt.u32 	%p11, %r86, 2146435070;
	@%p11 bra 	$L__BB0_18;
	shr.u32 	%r89, %r172, 20;
	add.s32 	%r175, %r174, %r89;
	and.b32  	%r90, %r172, 1048575;
	or.b32  	%r91, %r90, 1072693248;
	mov.b64 	%fd221, {%r173, %r91};
	setp.lt.u32 	%p13, %r91, 1073127583;
	@%p13 bra 	$L__BB0_17;
	{
	.reg .b32 %temp; 
	mov.b64 	{%r92, %temp}, %fd221;
	}
	{
	.reg .b32 %temp; 
	mov.b64 	{%temp, %r93}, %fd221;
	}
	add.s32 	%r94, %r93, -1048576;
	mov.b64 	%fd221, {%r92, %r94};
	add.s32 	%r175, %r175, 1;
$L__BB0_17:
	add.f64 	%fd115, %fd221, 0dBFF0000000000000;
	add.f64 	%fd116, %fd221, 0d3FF0000000000000;
	rcp.approx.ftz.f64 	%fd117, %fd116;
	neg.f64 	%fd118, %fd116;
	fma.rn.f64 	%fd119, %fd118, %fd117, 0d3FF0000000000000;
	fma.rn.f64 	%fd120, %fd119, %fd119, %fd119;
	fma.rn.f64 	%fd121, %fd120, %fd117, %fd117;
	mul.f64 	%fd122, %fd115, %fd121;
	fma.rn.f64 	%fd123, %fd115, %fd121, %fd122;
	mul.f64 	%fd124, %fd123, %fd123;
	fma.rn.f64 	%fd125, %fd124, 0d3EB1380B3AE80F1E, 0d3ED0EE258B7A8B04;
	fma.rn.f64 	%fd126, %fd125, %fd124, 0d3EF3B2669F02676F;
	fma.rn.f64 	%fd127, %fd126, %fd124, 0d3F1745CBA9AB0956;
	fma.rn.f64 	%fd128, %fd127, %fd124, 0d3F3C71C72D1B5154;
	fma.rn.f64 	%fd129, %fd128, %fd124, 0d3F624924923BE72D;
	fma.rn.f64 	%fd130, %fd129, %fd124, 0d3F8999999999A3C4;
	fma.rn.f64 	%fd131, %fd130, %fd124, 0d3FB5555555555554;
	sub.f64 	%fd132, %fd115, %fd123;
	add.f64 	%fd133, %fd132, %fd132;
	neg.f64 	%fd134, %fd123;
	fma.rn.f64 	%fd135, %fd134, %fd115, %fd133;
	mul.f64 	%fd136, %fd121, %fd135;
	mul.f64 	%fd137, %fd124, %fd131;
	fma.rn.f64 	%fd138, %fd137, %fd123, %fd136;
	xor.b32  	%r95, %r175, -2147483648;
	mov.b32 	%r96, 1127219200;
	mov.b64 	%fd139, {%r95, %r96};
	mov.b32 	%r97, -2147483648;
	mov.b64 	%fd140, {%r97, %r96};
	sub.f64 	%fd141, %fd139, %fd140;
	fma.rn.f64 	%fd142, %fd141, 0d3FE62E42FEFA39EF, %fd123;
	fma.rn.f64 	%fd143, %fd141, 0dBFE62E42FEFA39EF, %fd142;
	sub.f64 	%fd144, %fd143, %fd123;
	sub.f64 	%fd145, %fd138, %fd144;
	fma.rn.f64 	%fd146, %fd141, 0d3C7ABC9E3B39803F, %fd145;
	add.f64 	%fd222, %fd142, %fd146;
	bra.uni 	$L__BB0_19;
$L__BB0_18:
	fma.rn.f64 	%fd114, %fd220, 0d7FF0000000000000, 0d7FF0000000000000;
	{
	.reg .b32 %temp; 
	mov.b64 	{%temp, %r87}, %fd220;
	}
	and.b32  	%r88, %r87, 2147483647;
	setp.eq.s32 	%p12, %r88, 0;
	selp.f64 	%fd222, 0dFFF0000000000000, %fd114, %p12;
$L__BB0_19:
	mul.f64 	%fd147, %fd222, 0d3C7777D0FFDA0D24;
	fma.rn.f64 	%fd29, %fd222, 0d3FF71547652B82FE, %fd147;
	mul.f64 	%fd148, %fd21, 0d3FE0000000000000;
	div.rn.f64 	%fd223, %fd148, %fd29;
	{
	.reg .b32 %temp; 
	mov.b64 	{%temp, %r176}, %fd223;
	}
	{
	.reg .b32 %temp; 
	mov.b64 	{%r177, %temp}, %fd223;
	}
	setp.gt.s32 	%p14, %r176, 1048575;
	mov.b32 	%r178, -1023;
	@%p14 bra 	$L__BB0_21;
	mul.f64 	%fd223, %fd223, 0d4350000000000000;
	{
	.reg .b32 %temp; 
	mov.b64 	{%temp, %r176}, %fd223;
	}
	{
	.reg .b32 %temp; 
	mov.b64 	{%r177, %temp}, %fd223;
	}
	mov.b32 	%r178, -1077;
$L__BB0_21:
	add.s32 	%r100, %r176, -1;
	setp.gt.u32 	%p15, %r100, 2146435070;
	@%p15 bra 	$L__BB0_25;
	shr.u32 	%r103, %r176, 20;
	add.s32 	%r179, %r178, %r103;
	and.b32  	%r104, %r176, 1048575;
	or.b32  	%r105, %r104, 1072693248;
	mov.b64 	%fd224, {%r177, %r105};
	setp.lt.u32 	%p17, %r105, 1073127583;
	@%p17 bra 	$L__BB0_24;
	{
	.reg .b32 %temp; 
	mov.b64 	{%r106, %temp}, %fd224;
	}
	{
	.reg .b32 %temp; 
	mov.b64 	{%temp, %r107}, %fd224;
	}
	add.s32 	%r108, %r107, -1048576;
	mov.b64 	%fd224, {%r106, %r108};
	add.s32 	%r179, %r179, 1;
$L__BB0_24:
	add.f64 	%fd150, %fd224, 0dBFF0000000000000;
	add.f64 	%fd151, %fd224, 0d3FF0000000000000;
	rcp.approx.ftz.f64 	%fd152, %fd151;
	neg.f64 	%fd153, %fd151;
	fma.rn.f64 	%fd154, %fd153, %fd152, 0d3FF0000000000000;
	fma.rn.f64 	%fd155, %fd154, %fd154, %fd154;
	fma.rn.f64 	%fd156, %fd155, %fd152, %fd152;
	mul.f64 	%fd157, %fd150, %fd156;
	fma.rn.f64 	%fd158, %fd150, %fd156, %fd157;
	mul.f64 	%fd159, %fd158, %fd158;
	fma.rn.f64 	%fd160, %fd159, 0d3EB1380B3AE80F1E, 0d3ED0EE258B7A8B04;
	fma.rn.f64 	%fd161, %fd160, %fd159, 0d3EF3B2669F02676F;
	fma.rn.f64 	%fd162, %fd161, %fd159, 0d3F1745CBA9AB0956;
	fma.rn.f64 	%fd163, %fd162, %fd159, 0d3F3C71C72D1B5154;
	fma.rn.f64 	%fd164, %fd163, %fd159, 0d3F624924923BE72D;
	fma.rn.f64 	%fd165, %fd164, %fd159, 0d3F8999999999A3C4;
	fma.rn.f64 	%fd166, %fd165, %fd159, 0d3FB5555555555554;
	sub.f64 	%fd167, %fd150, %fd158;
	add.f64 	%fd168, %fd167, %fd167;
	neg.f64 	%fd169, %fd158;
	fma.rn.f64 	%fd170, %fd169, %fd150, %fd168;
	mul.f64 	%fd171, %fd156, %fd170;
	mul.f64 	%fd172, %fd159, %fd166;
	fma.rn.f64 	%fd173, %fd172, %fd158, %fd171;
	xor.b32  	%r109, %r179, -2147483648;
	mov.b32 	%r110, 1127219200;
	mov.b64 	%fd174, {%r109, %r110};
	mov.b32 	%r111, -2147483648;
	mov.b64 	%fd175, {%r111, %r110};
	sub.f64 	%fd176, %fd174, %fd175;
	fma.rn.f64 	%fd177, %fd176, 0d3FE62E42FEFA39EF, %fd158;
	fma.rn.f64 	%fd178, %fd176, 0dBFE62E42FEFA39EF, %fd177;
	sub.f64 	%fd179, %fd178, %fd158;
	sub.f64 	%fd180, %fd173, %fd179;
	fma.rn.f64 	%fd181, %fd176, 0d3C7ABC9E3B39803F, %fd180;
	add.f64 	%fd225, %fd177, %fd181;
	bra.uni 	$L__BB0_26;
$L__BB0_25:
	fma.rn.f64 	%fd149, %fd223, 0d7FF0000000000000, 0d7FF0000000000000;
	{
	.reg .b32 %temp; 
	mov.b64 	{%temp, %r101}, %fd223;
	}
	and.b32  	%r102, %r101, 2147483647;
	setp.eq.s32 	%p16, %r102, 0;
	selp.f64 	%fd225, 0dFFF0000000000000, %fd149, %p16;
$L__BB0_26:
	cvta.to.global.u64 	%rd20, %rd18;
	mul.f64 	%fd182, %fd225, 0d3C7777D0FFDA0D24;
	fma.rn.f64 	%fd183, %fd225, 0d3FF71547652B82FE, %fd182;
	div.rn.f64 	%fd184, %fd183, %fd29;
	add.s32 	%r112, %r167, 1;
	cvt.rn.f64.u32 	%fd185, %r112;
	sub.f64 	%fd39, %fd185, %fd184;
	cvt.rzi.s32.f64 	%r113, %fd39;
	add.s32 	%r114, %r56, -1;
	rem.s32 	%r115, %r113, %r114;
	mul.wide.s32 	%rd21, %r115, 4;
	add.s64 	%rd22, %rd20, %rd21;
	ld.global.u32 	%r35, [%rd22];
	add.f64 	%fd186, %fd39, 0d3FF0000000000000;
	cvt.rzi.s32.f64 	%r116, %fd186;
	rem.s32 	%r117, %r116, %r114;
	mul.wide.s32 	%rd23, %r117, 4;
	add.s64 	%rd24, %rd20, %rd23;
	ld.global.u32 	%r36, [%rd24];
	{
	.reg .b32 %temp; 
	mov.b64 	{%temp, %r118}, %fd39;
	}
	and.b32  	%r119, %r118, 2147483647;
	{
	.reg .b32 %temp; 
	mov.b64 	{%r120, %temp}, %fd39;
	}
	mov.f64 	%fd187, 0d3FF0000000000000;
	{
	.reg .b32 %temp; 
	mov.b64 	{%temp, %r121}, %fd187;
	}
	and.b32  	%r123, %r121, 2147483647;
	{
	.reg .b32 %temp; 
	mov.b64 	{%r124, %temp}, %fd187;
	}
	mov.b64 	%fd226, {%r120, %r119};
	mov.b64 	%fd227, {%r124, %r123};
	max.u32 	%r125, %r119, %r123;
	setp.lt.u32 	%p18, %r125, 2146435072;
	@%p18 bra 	$L__BB0_30;
	setp.num.f64 	%p34, %fd226, %fd226;
	setp.num.f64 	%p35, %fd227, %fd227;
	and.pred  	%p36, %p34, %p35;
	@%p36 bra 	$L__BB0_29;
	mov.f64 	%fd197, 0d3FF0000000000000;
	add.rn.f64 	%fd228, %fd39, %fd197;
	bra.uni 	$L__BB0_46;
$L__BB0_29:
	setp.eq.f64 	%p37, %fd226, 0d7FF0000000000000;
	selp.f64 	%fd228, 0dFFF8000000000000, %fd39, %p37;
	bra.uni 	$L__BB0_46;
$L__BB0_30:
	setp.eq.f64 	%p19, %fd227, 0d0000000000000000;
	mov.f64 	%fd228, 0dFFF8000000000000;
	@%p19 bra 	$L__BB0_46;
	setp.ltu.f64 	%p20, %fd226, %fd227;
	mov.f64 	%fd228, %fd39;
	@%p20 bra 	$L__BB0_46;
	{
	.reg .b32 %temp; 
	mov.b64 	{%temp, %r126}, %fd226;
	}
	shr.u32 	%r180, %r126, 20;
	{
	.reg .b32 %temp; 
	mov.b64 	{%temp, %r38}, %fd227;
	}
	shr.u32 	%r181, %r38, 20;
	setp.gt.u32 	%p21, %r126, 1048575;
	@%p21 bra 	$L__BB0_34;
	mul.f64 	%fd226, %fd226, 0d4350000000000000;
	{
	.reg .b32 %temp; 
	mov.b64 	{%temp, %r127}, %fd226;
	}
	shr.u32 	%r128, %r127, 20;
	add.s32 	%r129, %r180, %r128;
	add.s32 	%r180, %r129, -54;
$L__BB0_34:
	setp.gt.u32 	%p22, %r38, 1048575;
	@%p22 bra 	$L__BB0_36;
	mul.f64 	%fd227, %fd227, 0d4350000000000000;
	{
	.reg .b32 %temp; 
	mov.b64 	{%temp, %r130}, %fd227;
	}
	shr.u32 	%r131, %r130, 20;
	add.s32 	%r132, %r181, %r131;
	add.s32 	%r181, %r132, -54;
$L__BB0_36:
	mov.b64 	%rd26, %fd226;
	mov.b64 	%rd27, %fd227;
	and.b64  	%rd28, %rd26, 4503599627370495;
	or.b64  	%rd49, %rd28, 4503599627370496;
	and.b64  	%rd29, %rd27, 4503599627370495;
	or.b64  	%rd3, %rd29, 4503599627370496;
	sub.s32 	%r44, %r180, %r181;
	min.s32 	%r45, %r44, 0;
	add.s32 	%r133, %r181, %r45;
	sub.s32 	%r134, %r180, %r133;
	add.s32 	%r135, %r134, 1;
	and.b32  	%r46, %r135, 3;
	setp.eq.s32 	%p23, %r46, 0;
	mov.u32 	%r184, %r44;
	@%p23 bra 	$L__BB0_39;
	neg.s32 	%r182, %r46;
	mov.u32 	%r184, %r44;
$L__BB0_38:
	.pragma "nounroll";
	sub.s64 	%rd30, %rd49, %rd3;
	mov.b64 	%fd189, %rd30;
	{
	.reg .b32 %temp; 
	mov.b64 	{%temp, %r136}, %fd189;
	}
	setp.lt.s32 	%p24, %r136, 0;
	selp.b64 	%rd52, %rd49, %rd30, %p24;
	shl.b64 	%rd49, %rd52, 1;
	add.s32 	%r184, %r184, -1;
	add.s32 	%r182, %r182, 1;
	setp.ne.s32 	%p25, %r182, 0;
	@%p25 bra 	$L__BB0_38;
$L__BB0_39:
	sub.s32 	%r137, %r44, %r45;
	setp.lt.u32 	%p26, %r137, 3;
	@%p26 bra 	$L__BB0_41;
$L__BB0_40:
	sub.s64 	%rd31, %rd49, %rd3;
	mov.b64 	%fd190, %rd31;
	{
	.reg .b32 %temp; 
	mov.b64 	{%temp, %r138}, %fd190;
	}
	setp.lt.s32 	%p27, %r138, 0;
	selp.b64 	%rd32, %rd49, %rd31, %p27;
	shl.b64 	%rd33, %rd32, 1;
	sub.s64 	%rd34, %rd33, %rd3;
	mov.b64 	%fd191, %rd34;
	{
	.reg .b32 %temp; 
	mov.b64 	{%temp, %r139}, %fd191;
	}
	setp.lt.s32 	%p28, %r139, 0;
	selp.b64 	%rd35, %rd33, %rd34, %p28;
	shl.b64 	%rd36, %rd35, 1;
	sub.s64 	%rd37, %rd36, %rd3;
	mov.b64 	%fd192, %rd37;
	{
	.reg .b32 %temp; 
	mov.b64 	{%temp, %r140}, %fd192;
	}
	setp.lt.s32 	%p29, %r140, 0;
	selp.b64 	%rd38, %rd36, %rd37, %p29;
	shl.b64 	%rd39, %rd38, 1;
	sub.s64 	%rd40, %rd39, %rd3;
	mov.b64 	%fd193, %rd40;
	{
	.reg .b32 %temp; 
	mov.b64 	{%temp, %r141}, %fd193;
	}
	setp.lt.s32 	%p30, %r141, 0;
	selp.b64 	%rd52, %rd39, %rd40, %p30;
	shl.b64 	%rd49, %rd52, 1;
	add.s32 	%r54, %r184, -4;
	setp.gt.s32 	%p31, %r184, 3;
	mov.u32 	%r184, %r54;
	@%p31 bra 	$L__BB0_40;
$L__BB0_41:
	and.b64  	%rd13, %rd52, 9223372036854775807;
	setp.eq.s64 	%p32, %rd13, 0;
	mov.b64 	%rd53, 0;
	@%p32 bra 	$L__BB0_45;
	mov.b64 	%fd194, %rd13;
	mul.f64 	%fd195, %fd194, 0d4350000000000000;
	{
	.reg .b32 %temp; 
	mov.b64 	{%temp, %r142}, %fd195;
	}
	shr.u32 	%r143, %r142, 20;
	sub.s32 	%r144, 55, %r143;
	sub.s32 	%r55, %r181, %r144;
	shl.b64 	%rd14, %rd13, %r144;
	setp.gt.s32 	%p33, %r55, 0;
	@%p33 bra 	$L__BB0_44;
	sub.s32 	%r146, 1, %r55;
	shr.u64 	%rd53, %rd14, %r146;
	bra.uni 	$L__BB0_45;
$L__BB0_44:
	add.s32 	%r145, %r55, -1;
	cvt.u64.u32 	%rd42, %r145;
	shl.b64 	%rd43, %rd42, 52;
	add.s64 	%rd53, %rd43, %rd14;
$L__BB0_45:
	mov.b64 	%fd196, %rd53;
	copysign.f64 	%fd228, %fd39, %fd196;
$L__BB0_46:
	shr.u32 	%r147, %r35, 16;
	and.b32  	%r148, %r147, 255;
	shr.u32 	%r149, %r35, 8;
	and.b32  	%r150, %r149, 255;
	and.b32  	%r151, %r35, 255;
	shr.u32 	%r152, %r36, 16;
	and.b32  	%r153, %r152, 255;
	shr.u32 	%r154, %r36, 8;
	and.b32  	%r155, %r154, 255;
	and.b32  	%r156, %r36, 255;
	mov.f64 	%fd198, 0d3FF0000000000000;
	sub.f64 	%fd199, %fd198, %fd228;
	cvt.rn.f64.u32 	%fd200, %r148;
	mul.f64 	%fd201, %fd199, %fd200;
	cvt.rn.f64.u32 	%fd202, %r153;
	fma.rn.f64 	%fd203, %fd228, %fd202, %fd201;
	cvt.rzi.s32.f64 	%r157, %fd203;
	cvt.rn.f64.u32 	%fd204, %r150;
	mul.f64 	%fd205, %fd199, %fd204;
	cvt.rn.f64.u32 	%fd206, %r155;
	fma.rn.f64 	%fd207, %fd228, %fd206, %fd205;
	cvt.rzi.s32.f64 	%r158, %fd207;
	cvt.rn.f64.u32 	%fd208, %r151;
	mul.f64 	%fd209, %fd199, %fd208;
	cvt.rn.f64.u32 	%fd210, %r156;
	fma.rn.f64 	%fd211, %fd228, %fd210, %fd209;
	cvt.rzi.s32.f64 	%r159, %fd211;
	shl.b32 	%r160, %r157, 16;
	shl.b32 	%r161, %r158, 8;
	add.s32 	%r162, %r159, %r160;
	add.s32 	%r163, %r162, %r161;
	add.s32 	%r164, %r163, -16777216;
	mul.wide.s32 	%rd44, %r1, 4;
	add.s64 	%rd45, %rd1, %rd44;
	st.global.u32 	[%rd45], %r164;
$L__BB0_47:
	ret;

}


// ===== COMPILED SASS (sm_100) =====

	.target	sm_100

	.elftype	@"ET_EXEC"


//--------------------- .note.nv.tkinfo           --------------------------
	.section	.note.nv.tkinfo,"",@"SHT_NOTE"
	.sectionflags	@"SHF_NOTE_NV_TKINFO"
	.tkinfo
        /*0018*/ 	.word	0x00000002
        /*0030*/ 	.string	""
        /*0030*/ 	.string	"ptxas"
        /*0030*/ 	.string	"Cuda compilation tools, release 13.0, V13.0.88"
        /*0030*/ 	.string	"Build cuda_13.0.r13.0/compiler.36424714_0"
        /*0030*/ 	.string	"-arch sm_100 -m 64 "



//--------------------- .note.nv.cuinfo           --------------------------
	.section	.note.nv.cuinfo,"",@"SHT_NOTE"
	.sectionflags	@"SHF_NOTE_NV_CUINFO"
        /*0018*/ 	.short	0x0002
        /*001a*/ 	.short	0x0064
        /*001c*/ 	.short	0x0082
	.zero		2


//--------------------- .nv.info                  --------------------------
	.section	.nv.info,"",@"SHT_CUDA_INFO"
	.align	4


	//----- nvinfo : EIATTR_REGCOUNT
	.align		4
        /*0000*/ 	.byte	0x04, 0x2f
        /*0002*/ 	.short	(.L_1 - .L_0)
	.align		4
.L_0:
        /*0004*/ 	.word	index@(render)
        /*0008*/ 	.word	0x00000022


	//----- nvinfo : EIATTR_FRAME_SIZE
	.align		4
.L_1:
        /*000c*/ 	.byte	0x04, 0x11
        /*000e*/ 	.short	(.L_3 - .L_2)
	.align		4
.L_2:
        /*0010*/ 	.word	index@($__internal_0_$__cuda_sm20_div_rn_f64_full)
        /*0014*/ 	.word	0x00000000


	//----- nvinfo : EIATTR_FRAME_SIZE
	.align		4
.L_3:
        /*0018*/ 	.byte	0x04, 0x11
        /*001a*/ 	.short	(.L_5 - .L_4)
	.align		4
.L_4:
        /*001c*/ 	.word	index@(render)
        /*0020*/ 	.word	0x00000000


	//----- nvinfo : EIATTR_MIN_STACK_SIZE
	.align		4
.L_5:
        /*0024*/ 	.byte	0x04, 0x12
        /*0026*/ 	.short	(.L_7 - .L_6)
	.align		4
.L_6:
        /*0028*/ 	.word	index@(render)
        /*002c*/ 	.word	0x00000000
.L_7:


//--------------------- .nv.compat                --------------------------
	.section	.nv.compat,"",@"SHT_CUDA_COMPAT_INFO"
	.align	4
        /*0000*/ 	.byte	0x02, 0x09, 0x00, 0x00, 0x02, 0x02, 0x01, 0x00, 0x02, 0x05, 0x05, 0x00, 0x03, 0x07, 0x01, 0x01
        /*0010*/ 	.byte	0x02, 0x03, 0x00, 0x00, 0x02, 0x06, 0x01, 0x00, 0x04, 0x0b, 0x08, 0x00, 0x01, 0x00, 0x00, 0x00
        /*0020*/ 	.byte	0x00, 0x00, 0x00, 0x00


//--------------------- .nv.info.render           --------------------------
	.section	.nv.info.render,"",@"SHT_CUDA_INFO"
	.sectionflags	@""
	.align	4


	//----- nvinfo : EIATTR_CUDA_API_VERSION
	.align		4
        /*0000*/ 	.byte	0x04, 0x37
        /*0002*/ 	.short	(.L_9 - .L_8)
.L_8:
        /*0004*/ 	.word	0x00000082


	//----- nvinfo : EIATTR_KPARAM_INFO
	.align		4
.L_9:
        /*0008*/ 	.byte	0x04, 0x17
        /*000a*/ 	.short	(.L_11 - .L_10)
.L_10:
        /*000c*/ 	.word	0x00000000
        /*0010*/ 	.short	0x0008
        /*0012*/ 	.short	0x0038
        /*0014*/ 	.byte	0x00, 0xf0, 0x11, 0x00


	//----- nvinfo : EIATTR_KPARAM_INFO
	.align		4
.L_11:
        /*0018*/ 	.byte	0x04, 0x17
        /*001a*/ 	.short	(.L_13 - .L_12)
.L_12:
        /*001c*/ 	.word	0x00000000
        /*0020*/ 	.short	0x0007
        /*0022*/ 	.short	0x0030
        /*0024*/ 	.byte	0x00, 0xf0, 0x21, 0x00


	//----- nvinfo : EIATTR_KPARAM_INFO
	.align		4
.L_13:
        /*0028*/ 	.byte	0x04, 0x17
        /*002a*/ 	.short	(.L_15 - .L_14)
.L_14:
        /*002c*/ 	.word	0x00000000
        /*0030*/ 	.short	0x0006
        /*0032*/ 	.short	0x0028
        /*0034*/ 	.byte	0x00, 0xf0, 0x21, 0x00


	//----- nvinfo : EIATTR_KPARAM_INFO
	.align		4
.L_15:
        /*0038*/ 	.byte	0x04, 0x17
        /*003a*/ 	.short	(.L_17 - .L_16)
.L_16:
        /*003c*/ 	.word	0x00000000
        /*0040*/ 	.short	0x0005
        /*0042*/ 	.short	0x0020
        /*0044*/ 	.byte	0x00, 0xf0, 0x21, 0x00


	//----- nvinfo : EIATTR_KPARAM_INFO
	.align		4
.L_17:
        /*0048*/ 	.byte	0x04, 0x17
        /*004a*/ 	.short	(.L_19 - .L_18)
.L_18:
        /*004c*/ 	.word	0x00000000
        /*0050*/ 	.short	0x0004
        /*0052*/ 	.short	0x0018
        /*0054*/ 	.byte	0x00, 0xf0, 0x11, 0x00


	//----- nvinfo : EIATTR_KPARAM_INFO
	.align		4
.L_19:
        /*0058*/ 	.byte	0x04, 0x17
        /*005a*/ 	.short	(.L_21 - .L_20)
.L_20:
        /*005c*/ 	.word	0x00000000
        /*0060*/ 	.short	0x0003
        /*0062*/ 	.short	0x0014
        /*0064*/ 	.byte	0x00, 0xf0, 0x11, 0x00


	//----- nvinfo : EIATTR_KPARAM_INFO
	.align		4
.L_21:
        /*0068*/ 	.byte	0x04, 0x17
        /*006a*/ 	.short	(.L_23 - .L_22)
.L_22:
        /*006c*/ 	.word	0x00000000
        /*0070*/ 	.short	0x0002
        /*0072*/ 	.short	0x0010
        /*0074*/ 	.byte	0x00, 0xf0, 0x11, 0x00


	//----- nvinfo : EIATTR_KPARAM_INFO
	.align		4
.L_23:
        /*0078*/ 	.byte	0x04, 0x17
        /*007a*/ 	.short	(.L_25 - .L_24)
.L_24:
        /*007c*/ 	.word	0x00000000
        /*0080*/ 	.short	0x0001
        /*0082*/ 	.short	0x0008
        /*0084*/ 	.byte	0x00, 0xf5, 0x21, 0x00


	//----- nvinfo : EIATTR_KPARAM_INFO
	.align		4
.L_25:
        /*0088*/ 	.byte	0x04, 0x17
        /*008a*/ 	.short	(.L_27 - .L_26)
.L_26:
        /*008c*/ 	.word	0x00000000
        /*0090*/ 	.short	0x0000
        /*0092*/ 	.short	0x0000
        /*0094*/ 	.byte	0x00, 0xf5, 0x21, 0x00


	//----- nvinfo : EIATTR_SPARSE_MMA_MASK
	.align		4
.L_27:
        /*0098*/ 	.byte	0x03, 0x50
        /*009a*/ 	.short	0x0000


	//----- nvinfo : EIATTR_MAXREG_COUNT
	.align		4
        /*009c*/ 	.byte	0x03, 0x1b
        /*009e*/ 	.short	0x00ff


	//----- nvinfo : EIATTR_MERCURY_ISA_VERSION
	.align		4
        /*00a0*/ 	.byte	0x03, 0x5f
        /*00a2*/ 	.short	0x0101


	//----- nvinfo : EIATTR_VRC_CTA_INIT_COUNT
	.align		4
        /*00a4*/ 	.byte	0x02, 0x4a
	.zero		1
	.zero		1


	//----- nvinfo : EIATTR_EXIT_INSTR_OFFSETS
	.align		4
        /*00a8*/ 	.byte	0x04, 0x1c
        /*00aa*/ 	.short	(.L_29 - .L_28)


	//   ....[0]....
.L_28:
        /*00ac*/ 	.word	0x00000de0


	//   ....[1]....
        /*00b0*/ 	.word	0x00002b60


	//----- nvinfo : EIATTR_CRS_STACK_SIZE
	.align		4
.L_29:
        /*00b4*/ 	.byte	0x04, 0x1e
        /*00b6*/ 	.short	(.L_31 - .L_30)
.L_30:
        /*00b8*/ 	.word	0x00000000


	//----- nvinfo : EIATTR_CBANK_PARAM_SIZE
	.align		4
.L_31:
        /*00bc*/ 	.byte	0x03, 0x19
        /*00be*/ 	.short	0x003c


	//----- nvinfo : EIATTR_PARAM_CBANK
	.align		4
        /*00c0*/ 	.byte	0x04, 0x0a
        /*00c2*/ 	.short	(.L_33 - .L_32)
	.align		4
.L_32:
        /*00c4*/ 	.word	index@(.nv.constant0.render)
        /*00c8*/ 	.short	0x0380
        /*00ca*/ 	.short	0x003c


	//----- nvinfo : EIATTR_SW_WAR
	.align		4
.L_33:
        /*00cc*/ 	.byte	0x04, 0x36
        /*00ce*/ 	.short	(.L_35 - .L_34)
.L_34:
        /*00d0*/ 	.word	0x00000008
.L_35:


//--------------------- .nv.callgraph             --------------------------
	.section	.nv.callgraph,"",@"SHT_CUDA_CALLGRAPH"
	.align	4
	.sectionentsize	8
	.align		4
        /*0000*/ 	.word	0x00000000
	.align		4
        /*0004*/ 	.word	0xffffffff
	.align		4
        /*0008*/ 	.word	0x00000000
	.align		4
        /*000c*/ 	.word	0xfffffffe
	.align		4
        /*0010*/ 	.word	0x00000000
	.align		4
        /*0014*/ 	.word	0xfffffffd
	.align		4
        /*0018*/ 	.word	0x00000000
	.align		4
        /*001c*/ 	.word	0xfffffffc


//--------------------- .text.render              --------------------------
	.section	.text.render,"ax",@progbits
	.align	128
        .global         render
        .type           render,@function
        .size           render,(.L_x_41 - render)
        .other          render,@"STO_CUDA_ENTRY STV_DEFAULT"
render:
.text.render:
[----:B------:R-:W-:Y:S01]  /*0000*/  LDC R1, c[0x0][0x37c] ;  /* 0x0000df00ff017b82 */ /* 0x000fe20000000800 */
[----:B------:R-:W0:Y:S01]  /*0010*/  LDCU UR4, c[0x0][0x398] ;  /* 0x00007300ff0477ac */ /* 0x000e220008000800 */
[----:B------:R-:W-:Y:S01]  /*0020*/  IMAD.MOV.U32 R2, RZ, RZ, 0x1 ;  /* 0x00000001ff027424 */ /* 0x000fe200078e00ff */
[----:B------:R-:W1:Y:S05]  /*0030*/  S2R R0, SR_TID.X ;  /* 0x0000000000007919 */ /* 0x000e6a0000002100 */
[----:B------:R-:W1:Y:S01]  /*0040*/  LDC R15, c[0x0][0x360] ;  /* 0x0000d800ff0f7b82 */ /* 0x000e620000000800 */
[----:B------:R-:W2:Y:S01]  /*0050*/  LDCU UR6, c[0x0][0x394] ;  /* 0x00007280ff0677ac */ /* 0x000ea20008000800 */
[----:B------:R-:W3:Y:S06]  /*0060*/  S2R R7, SR_TID.Y ;  /* 0x0000000000077919 */ /* 0x000eec0000002200 */
[----:B------:R-:W-:Y:S01]  /*0070*/  S2UR UR5, SR_CTAID.Y ;  /* 0x00000000000579c3 */ /* 0x000fe20000002600 */
[----:B0-----:R-:W0:Y:S07]  /*0080*/  I2F.F64 R20, UR4 ;  /* 0x0000000400147d12 */ /* 0x001e2e0008201c00 */
[----:B------:R-:W1:Y:S01]  /*0090*/  S2UR UR4, SR_CTAID.X ;  /* 0x00000000000479c3 */ /* 0x000e620000002500 */
[----:B--2---:R-:W2:Y:S07]  /*00a0*/  I2F.F64 R18, UR6 ;  /* 0x0000000600127d12 */ /* 0x004eae0008201c00 */
[----:B------:R-:W3:Y:S01]  /*00b0*/  LDC R6, c[0x0][0x364] ;  /* 0x0000d900ff067b82 */ /* 0x000ee20000000800 */
[----:B0-----:R-:W0:Y:S01]  /*00c0*/  MUFU.RCP64H R3, R21 ;  /* 0x0000001500037308 */ /* 0x001e220000001800 */
[----:B--2---:R-:W-:Y:S01]  /*00d0*/  FSETP.GEU.AND P1, PT, |R19|, 6.5827683646048100446e-37, PT ;  /* 0x036000001300780b */ /* 0x004fe20003f2e200 */
[----:B-1----:R-:W-:Y:S01]  /*00e0*/  IMAD R15, R15, UR4, R0 ;  /* 0x000000040f0f7c24 */ /* 0x002fe2000f8e0200 */
[----:B0-----:R-:W-:-:S08]  /*00f0*/  DFMA R4, -R20, R2, 1 ;  /* 0x3ff000001404742b */ /* 0x001fd00000000102 */
[----:B------:R-:W-:-:S08]  /*0100*/  DFMA R4, R4, R4, R4 ;  /* 0x000000040404722b */ /* 0x000fd00000000004 */
[----:B------:R-:W-:-:S08]  /*0110*/  DFMA R4, R2, R4, R2 ;  /* 0x000000040204722b */ /* 0x000fd00000000002 */
[----:B------:R-:W-:-:S08]  /*0120*/  DFMA R2, -R20, R4, 1 ;  /* 0x3ff000001402742b */ /* 0x000fd00000000104 */
[----:B------:R-:W-:-:S08]  /*0130*/  DFMA R2, R4, R2, R4 ;  /* 0x000000020402722b */ /* 0x000fd00000000004 */
[----:B------:R-:W-:-:S08]  /*0140*/  DMUL R16, R18, R2 ;  /* 0x0000000212107228 */ /* 0x000fd00000000000 */
[----:B------:R-:W-:-:S08]  /*0150*/  DFMA R4, -R20, R16, R18 ;  /* 0x000000101404722b */ /* 0x000fd00000000112 */
[----:B------:R-:W-:Y:S01]  /*0160*/  DFMA R16, R2, R4, R16 ;  /* 0x000000040210722b */ /* 0x000fe20000000010 */
[----:B---3--:R-:W-:-:S04]  /*0170*/  IMAD R4, R6, UR5, R7 ;  /* 0x0000000506047c24 */ /* 0x008fc8000f8e0207 */
[----:B------:R-:W-:-:S05]  /*0180*/  IMAD R0, R4, UR6, R15 ;  /* 0x0000000604007c24 */ /* 0x000fca000f8e020f */
[----:B------:R-:W-:-:S05]  /*0190*/  FFMA R2, RZ, R21, R17 ;  /* 0x00000015ff027223 */ /* 0x000fca0000000011 */
[----:B------:R-:W-:-:S13]  /*01a0*/  FSETP.GT.AND P0, PT, |R2|, 1.469367938527859385e-39, PT ;  /* 0x001000000200780b */ /* 0x000fda0003f04200 */
[----:B------:R-:W-:Y:S05]  /*01b0*/  @P0 BRA P1, `(.L_x_0) ;  /* 0x0000000000200947 */ /* 0x000fea0000800000 */
[----:B------:R-:W-:Y:S01]  /*01c0*/  IMAD.MOV.U32 R12, RZ, RZ, R18 ;  /* 0x000000ffff0c7224 */ /* 0x000fe200078e0012 */
[----:B------:R-:W-:Y:S01]  /*01d0*/  MOV R6, 0x220 ;  /* 0x0000022000067802 */ /* 0x000fe20000000f00 */
[----:B------:R-:W-:Y:S02]  /*01e0*/  IMAD.MOV.U32 R13, RZ, RZ, R19 ;  /* 0x000000ffff0d7224 */ /* 0x000fe400078e0013 */
[----:B------:R-:W-:Y:S02]  /*01f0*/  IMAD.MOV.U32 R8, RZ, RZ, R20 ;  /* 0x000000ffff087224 */ /* 0x000fe400078e0014 */
[----:B------:R-:W-:-:S07]  /*0200*/  IMAD.MOV.U32 R9, RZ, RZ, R21 ;  /* 0x000000ffff097224 */ /* 0x000fce00078e0015 */
[----:B------:R-:W-:Y:S05]  /*0210*/  CALL.REL.NOINC `($__internal_0_$__cuda_sm20_div_rn_f64_full) ;  /* 0x0000002800547944 */ /* 0x000fea0003c00000 */
[----:B------:R-:W-:Y:S02]  /*0220*/  IMAD.MOV.U32 R16, RZ, RZ, R28 ;  /* 0x000000ffff107224 */ /* 0x000fe400078e001c */
[----:B------:R-:W-:-:S07]  /*0230*/  IMAD.MOV.U32 R17, RZ, RZ, R29 ;  /* 0x000000ffff117224 */ /* 0x000fce00078e001d */
.L_x_0:
[----:B------:R-:W0:Y:S01]  /*0240*/  LDCU UR4, c[0x0][0x3b4] ;  /* 0x00007680ff0477ac */ /* 0x000e220008000800 */
[----:B------:R-:W1:Y:S01]  /*0250*/  LDC.64 R2, c[0x0][0x3b0] ;  /* 0x0000ec00ff027b82 */ /* 0x000e620000000a00 */
[----:B------:R-:W-:Y:S01]  /*0260*/  IMAD.MOV.U32 R6, RZ, RZ, 0x1 ;  /* 0x00000001ff067424 */ /* 0x000fe200078e00ff */
[----:B------:R-:W-:Y:S01]  /*0270*/  DADD R16, R16, R16 ;  /* 0x0000000010107229 */ /* 0x000fe20000000010 */
[----:B------:R-:W2:Y:S01]  /*0280*/  I2F.F64.U32 R14, R15 ;  /* 0x0000000f000e7312 */ /* 0x000ea20000201800 */
[----:B------:R-:W-:Y:S06]  /*0290*/  BSSY.RECONVERGENT B0, `(.L_x_1) ;  /* 0x0000016000007945 */ /* 0x000fec0003800200 */
[----:B------:R-:W-:Y:S01]  /*02a0*/  DADD R12, -RZ, -R16 ;  /* 0x00000000ff0c7229 */ /* 0x000fe20000000910 */
[----:B0-----:R-:W1:Y:S09]  /*02b0*/  MUFU.RCP64H R7, UR4 ;  /* 0x0000000400077d08 */ /* 0x001e720008001800 */
[----:B------:R-:W-:Y:S01]  /*02c0*/  FSETP.GEU.AND P1, PT, |R13|, 6.5827683646048100446e-37, PT ;  /* 0x036000000d00780b */ /* 0x000fe20003f2e200 */
[----:B-1----:R-:W-:-:S08]  /*02d0*/  DFMA R8, R6, -R2, 1 ;  /* 0x3ff000000608742b */ /* 0x002fd00000000802 */
[----:B------:R-:W-:-:S08]  /*02e0*/  DFMA R8, R8, R8, R8 ;  /* 0x000000080808722b */ /* 0x000fd00000000008 */
[----:B------:R-:W-:-:S08]  /*02f0*/  DFMA R8, R6, R8, R6 ;  /* 0x000000080608722b */ /* 0x000fd00000000006 */
[----:B------:R-:W-:-:S08]  /*0300*/  DFMA R6, R8, -R2, 1 ;  /* 0x3ff000000806742b */ /* 0x000fd00000000802 */
[----:B------:R-:W-:-:S08]  /*0310*/  DFMA R6, R8, R6, R8 ;  /* 0x000000060806722b */ /* 0x000fd00000000008 */
[----:B------:R-:W-:-:S08]  /*0320*/  DMUL R8, R16, -R6 ;  /* 0x8000000610087228 */ /* 0x000fd00000000000 */
[----:B------:R-:W-:-:S08]  /*0330*/  DFMA R2, R8, -R2, -R16 ;  /* 0x800000020802722b */ /* 0x000fd00000000810 */
[----:B------:R-:W-:-:S10]  /*0340*/  DFMA R2, R6, R2, R8 ;  /* 0x000000020602722b */ /* 0x000fd40000000008 */
[----:B------:R-:W-:-:S05]  /*0350*/  FFMA R5, RZ, UR4, R3 ;  /* 0x00000004ff057c23 */ /* 0x000fca0008000003 */
[----:B------:R-:W-:-:S13]  /*0360*/  FSETP.GT.AND P0, PT, |R5|, 1.469367938527859385e-39, PT ;  /* 0x001000000500780b */ /* 0x000fda0003f04200 */
[----:B--2---:R-:W-:Y:S05]  /*0370*/  @P0 BRA P1, `(.L_x_2) ;  /* 0x00000000001c0947 */ /* 0x004fea0000800000 */
[----:B------:R-:W0:Y:S01]  /*0380*/  LDCU.64 UR4, c[0x0][0x3b0] ;  /* 0x00007600ff0477ac */ /* 0x000e220008000a00 */
[----:B------:R-:W-:Y:S01]  /*0390*/  MOV R6, 0x3d0 ;  /* 0x000003d000067802 */ /* 0x000fe20000000f00 */
[----:B0-----:R-:W-:Y:S02]  /*03a0*/  IMAD.U32 R8, RZ, RZ, UR4 ;  /* 0x00000004ff087e24 */ /* 0x001fe4000f8e00ff */
[----:B------:R-:W-:-:S07]  /*03b0*/  IMAD.U32 R9, RZ, RZ, UR5 ;  /* 0x00000005ff097e24 */ /* 0x000fce000f8e00ff */
[----:B------:R-:W-:Y:S05]  /*03c0*/  CALL.REL.NOINC `($__internal_0_$__cuda_sm20_div_rn_f64_full) ;  /* 0x0000002400e87944 */ /* 0x000fea0003c00000 */
[----:B------:R-:W-:Y:S02]  /*03d0*/  IMAD.MOV.U32 R2, RZ, RZ, R28 ;  /* 0x000000ffff027224 */ /* 0x000fe400078e001c */
[----:B------:R-:W-:-:S07]  /*03e0*/  IMAD.MOV.U32 R3, RZ, RZ, R29 ;  /* 0x000000ffff037224 */ /* 0x000fce00078e001d */
.L_x_2:
[----:B------:R-:W-:Y:S05]  /*03f0*/  BSYNC.RECONVERGENT B0 ;  /* 0x0000000000007941 */ /* 0x000fea0003800200 */
.L_x_1:
[----:B------:R-:W0:Y:S01]  /*0400*/  LDCU UR4, c[0x0][0x3b4] ;  /* 0x00007680ff0477ac */ /* 0x000e220008000800 */
[----:B------:R-:W1:Y:S01]  /*0410*/  LDC.64 R6, c[0x0][0x3b0] ;  /* 0x0000ec00ff067b82 */ /* 0x000e620000000a00 */
[----:B------:R-:W-:Y:S01]  /*0420*/  IMAD.MOV.U32 R8, RZ, RZ, 0x1 ;  /* 0x00000001ff087424 */ /* 0x000fe200078e00ff */
[----:B------:R-:W-:Y:S01]  /*0430*/  FSETP.GEU.AND P1, PT, |R17|, 6.5827683646048100446e-37, PT ;  /* 0x036000001100780b */ /* 0x000fe20003f2e200 */
[----:B------:R-:W-:Y:S01]  /*0440*/  BSSY.RECONVERGENT B0, `(.L_x_3) ;  /* 0x0000016000007945 */ /* 0x000fe20003800200 */
[----:B0-----:R-:W1:Y:S03]  /*0450*/  MUFU.RCP64H R9, UR4 ;  /* 0x0000000400097d08 */ /* 0x001e660008001800 */
[----:B-1----:R-:W-:-:S08]  /*0460*/  DFMA R10, R8, -R6, 1 ;  /* 0x3ff00000080a742b */ /* 0x002fd00000000806 */
[----:B------:R-:W-:-:S08]  /*0470*/  DFMA R10, R10, R10, R10 ;  /* 0x0000000a0a0a722b */ /* 0x000fd0000000000a */
[----:B------:R-:W-:-:S08]  /*0480*/  DFMA R10, R8, R10, R8 ;  /* 0x0000000a080a722b */ /* 0x000fd00000000008 */
[----:B------:R-:W-:-:S08]  /*0490*/  DFMA R8, R10, -R6, 1 ;  /* 0x3ff000000a08742b */ /* 0x000fd00000000806 */
[----:B------:R-:W-:-:S08]  /*04a0*/  DFMA R10, R10, R8, R10 ;  /* 0x000000080a0a722b */ /* 0x000fd0000000000a */
[----:B------:R-:W-:-:S08]  /*04b0*/  DMUL R8, R16, R10 ;  /* 0x0000000a10087228 */ /* 0x000fd00000000000 */
[----:B------:R-:W-:-:S08]  /*04c0*/  DFMA R6, R8, -R6, R16 ;  /* 0x800000060806722b */ /* 0x000fd00000000010 */
[----:B------:R-:W-:-:S10]  /*04d0*/  DFMA R6, R10, R6, R8 ;  /* 0x000000060a06722b */ /* 0x000fd40000000008 */
[----:B------:R-:W-:-:S05]  /*04e0*/  FFMA R5, RZ, UR4, R7 ;  /* 0x00000004ff057c23 */ /* 0x000fca0008000007 */
[----:B------:R-:W-:-:S13]  /*04f0*/  FSETP.GT.AND P0, PT, |R5|, 1.469367938527859385e-39, PT ;  /* 0x001000000500780b */ /* 0x000fda0003f04200 */
[----:B------:R-:W-:Y:S05]  /*0500*/  @P0 BRA P1, `(.L_x_4) ;  /* 0x0000000000240947 */ /* 0x000fea0000800000 */
[----:B------:R-:W0:Y:S01]  /*0510*/  LDCU.64 UR4, c[0x0][0x3b0] ;  /* 0x00007600ff0477ac */ /* 0x000e220008000a00 */
[----:B------:R-:W-:Y:S01]  /*0520*/  IMAD.MOV.U32 R12, RZ, RZ, R16 ;  /* 0x000000ffff0c7224 */ /* 0x000fe200078e0010 */
[----:B------:R-:W-:Y:S01]  /*0530*/  MOV R6, 0x580 ;  /* 0x0000058000067802 */ /* 0x000fe20000000f00 */
[----:B------:R-:W-:Y:S02]  /*0540*/  IMAD.MOV.U32 R13, RZ, RZ, R17 ;  /* 0x000000ffff0d7224 */ /* 0x000fe400078e0011 */
[----:B0-----:R-:W-:Y:S02]  /*0550*/  IMAD.U32 R8, RZ, RZ, UR4 ;  /* 0x00000004ff087e24 */ /* 0x001fe4000f8e00ff */
[----:B------:R-:W-:-:S07]  /*0560*/  IMAD.U32 R9, RZ, RZ, UR5 ;  /* 0x00000005ff097e24 */ /* 0x000fce000f8e00ff */
[----:B------:R-:W-:Y:S05]  /*0570*/  CALL.REL.NOINC `($__internal_0_$__cuda_sm20_div_rn_f64_full) ;  /* 0x00000024007c7944 */ /* 0x000fea0003c00000 */
[----:B------:R-:W-:Y:S02]  /*0580*/  IMAD.MOV.U32 R6, RZ, RZ, R28 ;  /* 0x000000ffff067224 */ /* 0x000fe400078e001c */
[----:B------:R-:W-:-:S07]  /*0590*/  IMAD.MOV.U32 R7, RZ, RZ, R29 ;  /* 0x000000ffff077224 */ /* 0x000fce00078e001d */
.L_x_4:
[----:B------:R-:W-:Y:S05]  /*05a0*/  BSYNC.RECONVERGENT B0 ;  /* 0x0000000000007941 */ /* 0x000fea0003800200 */
.L_x_3:
[----:B------:R-:W0:Y:S01]  /*05b0*/  MUFU.RCP64H R9, R19 ;  /* 0x0000001300097308 */ /* 0x000e220000001800 */
[----:B------:R-:W-:Y:S01]  /*05c0*/  IMAD.MOV.U32 R8, RZ, RZ, 0x1 ;  /* 0x00000001ff087424 */ /* 0x000fe200078e00ff */
[----:B------:R-:W-:Y:S01]  /*05d0*/  DADD R6, R6, -R2 ;  /* 0x0000000006067229 */ /* 0x000fe20000000802 */
[----:B------:R-:W-:Y:S07]  /*05e0*/  BSSY.RECONVERGENT B0, `(.L_x_5) ;  /* 0x0000014000007945 */ /* 0x000fee0003800200 */
[----:B------:R-:W-:-:S02]  /*05f0*/  DMUL R12, R14, R6 ;  /* 0x000000060e0c7228 */ /* 0x000fc40000000000 */
[----:B0-----:R-:W-:-:S08]  /*0600*/  DFMA R10, -R18, R8, 1 ;  /* 0x3ff00000120a742b */ /* 0x001fd00000000108 */
[----:B------:R-:W-:Y:S01]  /*0610*/  FSETP.GEU.AND P1, PT, |R13|, 6.5827683646048100446e-37, PT ;  /* 0x036000000d00780b */ /* 0x000fe20003f2e200 */
[----:B------:R-:W-:-:S08]  /*0620*/  DFMA R10, R10, R10, R10 ;  /* 0x0000000a0a0a722b */ /* 0x000fd0000000000a */
[----:B------:R-:W-:-:S08]  /*0630*/  DFMA R10, R8, R10, R8 ;  /* 0x0000000a080a722b */ /* 0x000fd00000000008 */
[----:B------:R-:W-:-:S08]  /*0640*/  DFMA R8, -R18, R10, 1 ;  /* 0x3ff000001208742b */ /* 0x000fd0000000010a */
[----:B------:R-:W-:-:S08]  /*0650*/  DFMA R8, R10, R8, R10 ;  /* 0x000000080a08722b */ /* 0x000fd0000000000a */
[----:B------:R-:W-:-:S08]  /*0660*/  DMUL R6, R12, R8 ;  /* 0x000000080c067228 */ /* 0x000fd00000000000 */
[----:B------:R-:W-:-:S08]  /*0670*/  DFMA R10, -R18, R6, R12 ;  /* 0x00000006120a722b */ /* 0x000fd0000000010c */
[----:B------:R-:W-:-:S10]  /*0680*/  DFMA R6, R8, R10, R6 ;  /* 0x0000000a0806722b */ /* 0x000fd40000000006 */
[----:B------:R-:W-:-:S05]  /*0690*/  FFMA R5, RZ, R19, R7 ;  /* 0x00000013ff057223 */ /* 0x000fca0000000007 */
[----:B------:R-:W-:-:S13]  /*06a0*/  FSETP.GT.AND P0, PT, |R5|, 1.469367938527859385e-39, PT ;  /* 0x001000000500780b */ /* 0x000fda0003f04200 */
[----:B------:R-:W-:Y:S05]  /*06b0*/  @P0 BRA P1, `(.L_x_6) ;  /* 0x0000000000180947 */ /* 0x000fea0000800000 */
[----:B------:R-:W-:Y:S01]  /*06c0*/  IMAD.MOV.U32 R8, RZ, RZ, R18 ;  /* 0x000000ffff087224 */ /* 0x000fe200078e0012 */
[----:B------:R-:W-:Y:S01]  /*06d0*/  MOV R6, 0x700 ;  /* 0x0000070000067802 */ /* 0x000fe20000000f00 */
[----:B------:R-:W-:-:S07]  /*06e0*/  IMAD.MOV.U32 R9, RZ, RZ, R19 ;  /* 0x000000ffff097224 */ /* 0x000fce00078e0013 */
[----:B------:R-:W-:Y:S05]  /*06f0*/  CALL.REL.NOINC `($__internal_0_$__cuda_sm20_div_rn_f64_full) ;  /* 0x00000024001c7944 */ /* 0x000fea0003c00000 */
[----:B------:R-:W-:Y:S01]  /*0700*/  IMAD.MOV.U32 R6, RZ, RZ, R28 ;  /* 0x000000ffff067224 */ /* 0x000fe200078e001c */
[----:B------:R-:W-:-:S07]  /*0710*/  MOV R7, R29 ;  /* 0x0000001d00077202 */ /* 0x000fce0000000f00 */
.L_x_6:
[----:B------:R-:W-:Y:S05]  /*0720*/  BSYNC.RECONVERGENT B0 ;  /* 0x0000000000007941 */ /* 0x000fea0003800200 */
.L_x_5:
[----:B------:R-:W0:Y:S01]  /*0730*/  LDCU UR6, c[0x0][0x3b4] ;  /* 0x00007680ff0677ac */ /* 0x000e220008000800 */
[----:B------:R-:W1:Y:S01]  /*0740*/  LDC.64 R10, c[0x0][0x3b0] ;  /* 0x0000ec00ff0a7b82 */ /* 0x000e620000000a00 */
[----:B------:R-:W-:Y:S01]  /*0750*/  IMAD.MOV.U32 R8, RZ, RZ, 0x1 ;  /* 0x00000001ff087424 */ /* 0x000fe200078e00ff */
[----:B------:R2:W3:Y:S01]  /*0760*/  I2F.F64.U32 R16, R4 ;  /* 0x0000000400107312 */ /* 0x0004e20000201800 */
[----:B------:R-:W4:Y:S01]  /*0770*/  LDCU.64 UR4, c[0x0][0x3a0] ;  /* 0x00007400ff0477ac */ /* 0x000f220008000a00 */
[----:B------:R-:W-:-:S06]  /*0780*/  DADD R2, R6, R2 ;  /* 0x0000000006027229 */ /* 0x000fcc0000000002 */
[----:B0-----:R-:W1:Y:S02]  /*0790*/  MUFU.RCP64H R9, UR6 ;  /* 0x0000000600097d08 */ /* 0x001e640008001800 */
[----:B----4-:R-:W-:Y:S02]  /*07a0*/  DADD R2, R2, UR4 ;  /* 0x0000000402027e29 */ /* 0x010fe40008000000 */
[----:B-1----:R-:W-:-:S08]  /*07b0*/  DFMA R12, R8, -R10, 1 ;  /* 0x3ff00000080c742b */ /* 0x002fd0000000080a */
[----:B------:R-:W-:-:S08]  /*07c0*/  DFMA R12, R12, R12, R12 ;  /* 0x0000000c0c0c722b */ /* 0x000fd0000000000c */
[----:B------:R-:W-:-:S08]  /*07d0*/  DFMA R12, R8, R12, R8 ;  /* 0x0000000c080c722b */ /* 0x000fd00000000008 */
[----:B------:R-:W-:-:S08]  /*07e0*/  DFMA R8, R12, -R10, 1 ;  /* 0x3ff000000c08742b */ /* 0x000fd0000000080a */
[----:B------:R-:W-:-:S08]  /*07f0*/  DFMA R12, R12, R8, R12 ;  /* 0x000000080c0c722b */ /* 0x000fd0000000000c */
[----:B------:R-:W-:-:S08]  /*0800*/  DMUL R14, R12, -2 ;  /* 0xc00000000c0e7828 */ /* 0x000fd00000000000 */
[----:B------:R-:W-:-:S08]  /*0810*/  DFMA R8, R14, -R10, -2 ;  /* 0xc00000000e08742b */ /* 0x000fd0000000080a */
[----:B------:R-:W-:-:S10]  /*0820*/  DFMA R14, R12, R8, R14 ;  /* 0x000000080c0e722b */ /* 0x000fd4000000000e */
[----:B------:R-:W-:-:S05]  /*0830*/  FFMA R5, RZ, UR6, R15 ;  /* 0x00000006ff057c23 */ /* 0x000fca000800000f */
[----:B------:R-:W-:-:S13]  /*0840*/  FSETP.GT.AND P0, PT, |R5|, 1.469367938527859385e-39, PT ;  /* 0x001000000500780b */ /* 0x000fda0003f04200 */
[----:B--23--:R-:W-:Y:S05]  /*0850*/  @P0 BRA `(.L_x_7) ;  /* 0x0000000000240947 */ /* 0x00cfea0003800000 */
[----:B------:R-:W0:Y:S01]  /*0860*/  LDCU.64 UR4, c[0x0][0x3b0] ;  /* 0x00007600ff0477ac */ /* 0x000e220008000a00 */
[----:B------:R-:W-:Y:S01]  /*0870*/  IMAD.MOV.U32 R12, RZ, RZ, RZ ;  /* 0x000000ffff0c7224 */ /* 0x000fe200078e00ff */
[----:B------:R-:W-:Y:S01]  /*0880*/  MOV R6, 0x8d0 ;  /* 0x000008d000067802 */ /* 0x000fe20000000f00 */
[----:B------:R-:W-:Y:S02]  /*0890*/  IMAD.MOV.U32 R13, RZ, RZ, -0x40000000 ;  /* 0xc0000000ff0d7424 */ /* 0x000fe400078e00ff */
[----:B0-----:R-:W-:Y:S02]  /*08a0*/  IMAD.U32 R8, RZ, RZ, UR4 ;  /* 0x00000004ff087e24 */ /* 0x001fe4000f8e00ff */
[----:B------:R-:W-:-:S07]  /*08b0*/  IMAD.U32 R9, RZ, RZ, UR5 ;  /* 0x00000005ff097e24 */ /* 0x000fce000f8e00ff */
[----:B------:R-:W-:Y:S05]  /*08c0*/  CALL.REL.NOINC `($__internal_0_$__cuda_sm20_div_rn_f64_full) ;  /* 0x0000002000a87944 */ /* 0x000fea0003c00000 */
[----:B------:R-:W-:Y:S02]  /*08d0*/  IMAD.MOV.U32 R14, RZ, RZ, R28 ;  /* 0x000000ffff0e7224 */ /* 0x000fe400078e001c */
[----:B------:R-:W-:-:S07]  /*08e0*/  IMAD.MOV.U32 R15, RZ, RZ, R29 ;  /* 0x000000ffff0f7224 */ /* 0x000fce00078e001d */
.L_x_7:
[----:B------:R-:W0:Y:S01]  /*08f0*/  LDCU UR4, c[0x0][0x3b4] ;  /* 0x00007680ff0477ac */ /* 0x000e220008000800 */
[----:B------:R-:W1:Y:S01]  /*0900*/  LDC.64 R6, c[0x0][0x3b0] ;  /* 0x0000ec00ff067b82 */ /* 0x000e620000000a00 */
[----:B------:R-:W-:Y:S01]  /*0910*/  IMAD.MOV.U32 R4, RZ, RZ, 0x1 ;  /* 0x00000001ff047424 */ /* 0x000fe200078e00ff */
[----:B0-----:R-:W1:Y:S05]  /*0920*/  MUFU.RCP64H R5, UR4 ;  /* 0x0000000400057d08 */ /* 0x001e6a0008001800 */
[----:B-1----:R-:W-:-:S08]  /*0930*/  DFMA R8, R4, -R6, 1 ;  /* 0x3ff000000408742b */ /* 0x002fd00000000806 */
[----:B------:R-:W-:-:S08]  /*0940*/  DFMA R8, R8, R8, R8 ;  /* 0x000000080808722b */ /* 0x000fd00000000008 */
[----:B------:R-:W-:-:S08]  /*0950*/  DFMA R8, R4, R8, R4 ;  /* 0x000000080408722b */ /* 0x000fd00000000004 */
[----:B------:R-:W-:-:S08]  /*0960*/  DFMA R4, R8, -R6, 1 ;  /* 0x3ff000000804742b */ /* 0x000fd00000000806 */
[----:B------:R-:W-:-:S08]  /*0970*/  DFMA R8, R8, R4, R8 ;  /* 0x000000040808722b */ /* 0x000fd00000000008 */
[----:B------:R-:W-:-:S08]  /*0980*/  DMUL R4, R8, 2 ;  /* 0x4000000008047828 */ /* 0x000fd00000000000 */
[----:B------:R-:W-:-:S08]  /*0990*/  DFMA R6, R4, -R6, 2 ;  /* 0x400000000406742b */ /* 0x000fd00000000806 */
[----:B------:R-:W-:-:S10]  /*09a0*/  DFMA R4, R8, R6, R4 ;  /* 0x000000060804722b */ /* 0x000fd40000000004 */
[----:B------:R-:W-:-:S05]  /*09b0*/  FFMA R6, RZ, UR4, R5 ;  /* 0x00000004ff067c23 */ /* 0x000fca0008000005 */
[----:B------:R-:W-:-:S13]  /*09c0*/  FSETP.GT.AND P0, PT, |R6|, 1.469367938527859385e-39, PT ;  /* 0x001000000600780b */ /* 0x000fda0003f04200 */
[----:B------:R-:W-:Y:S05]  /*09d0*/  @P0 BRA `(.L_x_8) ;  /* 0x0000000000240947 */ /* 0x000fea0003800000 */
[----:B------:R-:W0:Y:S01]  /*09e0*/  LDCU.64 UR4, c[0x0][0x3b0] ;  /* 0x00007600ff0477ac */ /* 0x000e220008000a00 */
[----:B------:R-:W-:Y:S01]  /*09f0*/  IMAD.MOV.U32 R12, RZ, RZ, RZ ;  /* 0x000000ffff0c7224 */ /* 0x000fe200078e00ff */
[----:B------:R-:W-:Y:S01]  /*0a00*/  MOV R6, 0xa50 ;  /* 0x00000a5000067802 */ /* 0x000fe20000000f00 */
[----:B------:R-:W-:Y:S02]  /*0a10*/  IMAD.MOV.U32 R13, RZ, RZ, 0x40000000 ;  /* 0x40000000ff0d7424 */ /* 0x000fe400078e00ff */
[----:B0-----:R-:W-:Y:S02]  /*0a20*/  IMAD.U32 R8, RZ, RZ, UR4 ;  /* 0x00000004ff087e24 */ /* 0x001fe4000f8e00ff */
[----:B------:R-:W-:-:S07]  /*0a30*/  IMAD.U32 R9, RZ, RZ, UR5 ;  /* 0x00000005ff097e24 */ /* 0x000fce000f8e00ff */
[----:B------:R-:W-:Y:S05]  /*0a40*/  CALL.REL.NOINC `($__internal_0_$__cuda_sm20_div_rn_f64_full) ;  /* 0x0000002000487944 */ /* 0x000fea0003c00000 */
[----:B------:R-:W-:Y:S02]  /*0a50*/  IMAD.MOV.U32 R4, RZ, RZ, R28 ;  /* 0x000000ffff047224 */ /* 0x000fe400078e001c */
[----:B------:R-:W-:-:S07]  /*0a60*/  IMAD.MOV.U32 R5, RZ, RZ, R29 ;  /* 0x000000ffff057224 */ /* 0x000fce00078e001d */
.L_x_8:
        /* <DEDUP_REMOVED lines=21> */
[----:B------:R-:W-:Y:S02]  /*0bc0*/  IMAD.MOV.U32 R4, RZ, RZ, R28 ;  /* 0x000000ffff047224 */ /* 0x000fe400078e001c */
[----:B------:R-:W-:-:S07]  /*0bd0*/  IMAD.MOV.U32 R5, RZ, RZ, R29 ;  /* 0x000000ffff057224 */ /* 0x000fce00078e001d */
.L_x_10:
[----:B------:R-:W-:Y:S05]  /*0be0*/  BSYNC.RECONVERGENT B0 ;  /* 0x0000000000007941 */ /* 0x000fea0003800200 */
.L_x_9:
[----:B------:R-:W0:Y:S01]  /*0bf0*/  LDCU UR6, c[0x0][0x3b8] ;  /* 0x00007700ff0677ac */ /* 0x000e220008000800 */
[----:B------:R-:W-:Y:S01]  /*0c00*/  DADD R14, R4, R14 ;  /* 0x00000000040e7229 */ /* 0x000fe2000000000e */
[----:B------:R-:W-:Y:S01]  /*0c10*/  CS2R R6, SRZ ;  /* 0x0000000000067805 */ /* 0x000fe2000001ff00 */
[----:B------:R-:W-:Y:S01]  /*0c20*/  IMAD.MOV.U32 R4, RZ, RZ, RZ ;  /* 0x000000ffff047224 */ /* 0x000fe200078e00ff */
[----:B------:R-:W1:Y:S01]  /*0c30*/  LDCU.64 UR4, c[0x0][0x3a8] ;  /* 0x00007500ff0477ac */ /* 0x000e620008000a00 */
[----:B0-----:R-:W-:-:S04]  /*0c40*/  UISETP.GE.AND UP0, UPT, UR6, 0x1, UPT ;  /* 0x000000010600788c */ /* 0x001fc8000bf06270 */
[----:B-1----:R-:W-:-:S05]  /*0c50*/  DADD R16, R14, UR4 ;  /* 0x000000040e107e29 */ /* 0x002fca0008000000 */
[----:B------:R-:W-:Y:S06]  /*0c60*/  BRA.U !UP0, `(.L_x_11) ;  /* 0x0000000108487547 */ /* 0x000fec000b800000 */
[----:B------:R-:W-:Y:S01]  /*0c70*/  BSSY.RECONVERGENT B0, `(.L_x_11) ;  /* 0x0000011000007945 */ /* 0x000fe20003800200 */
[----:B------:R-:W-:Y:S02]  /*0c80*/  MOV R4, RZ ;  /* 0x000000ff00047202 */ /* 0x000fe40000000f00 */
[----:B------:R-:W-:Y:S02]  /*0c90*/  CS2R R8, SRZ ;  /* 0x0000000000087805 */ /* 0x000fe4000001ff00 */
[----:B------:R-:W-:Y:S02]  /*0ca0*/  CS2R R10, SRZ ;  /* 0x00000000000a7805 */ /* 0x000fe4000001ff00 */
[----:B------:R-:W-:Y:S02]  /*0cb0*/  CS2R R12, SRZ ;  /* 0x00000000000c7805 */ /* 0x000fe4000001ff00 */
[----:B------:R-:W-:-:S07]  /*0cc0*/  CS2R R14, SRZ ;  /* 0x00000000000e7805 */ /* 0x000fce000001ff00 */
.L_x_12:
[----:B------:R-:W-:Y:S01]  /*0cd0*/  DADD R8, R10, -R8 ;  /* 0x000000000a087229 */ /* 0x000fe20000000808 */
[----:B------:R-:W-:Y:S01]  /*0ce0*/  VIADD R4, R4, 0x1 ;  /* 0x0000000104047836 */ /* 0x000fe20000000000 */
[----:B------:R-:W-:-:S04]  /*0cf0*/  DADD R6, R14, R14 ;  /* 0x000000000e067229 */ /* 0x000fc8000000000e */
[----:B------:R-:W-:Y:S02]  /*0d00*/  ISETP.GE.AND P0, PT, R4, UR6, PT ;  /* 0x0000000604007c0c */ /* 0x000fe4000bf06270 */
[----:B------:R-:W-:Y:S02]  /*0d10*/  DADD R14, R2, R8 ;  /* 0x00000000020e7229 */ /* 0x000fe40000000008 */
[----:B------:R-:W-:-:S06]  /*0d20*/  DFMA R12, R6, R12, R16 ;  /* 0x0000000c060c722b */ /* 0x000fcc0000000010 */
[----:B------:R-:W-:Y:S02]  /*0d30*/  DMUL R10, R14, R14 ;  /* 0x0000000e0e0a7228 */ /* 0x000fe40000000000 */
[----:B------:R-:W-:-:S08]  /*0d40*/  DMUL R8, R12, R12 ;  /* 0x0000000c0c087228 */ /* 0x000fd00000000000 */
[----:B------:R-:W-:-:S08]  /*0d50*/  DADD R6, R10, R8 ;  /* 0x000000000a067229 */ /* 0x000fd00000000008 */
[----:B------:R-:W-:-:S14]  /*0d60*/  DSETP.LE.AND P1, PT, R6, 4, PT ;  /* 0x401000000600742a */ /* 0x000fdc0003f23000 */
[----:B------:R-:W-:Y:S05]  /*0d70*/  @!P0 BRA P1, `(.L_x_12) ;  /* 0xfffffffc00d48947 */ /* 0x000fea000083ffff */
[----:B------:R-:W-:Y:S05]  /*0d80*/  BSYNC.RECONVERGENT B0 ;  /* 0x0000000000007941 */ /* 0x000fea0003800200 */
.L_x_11:
[----:B------:R-:W-:Y:S01]  /*0d90*/  ISETP.NE.AND P0, PT, R4, UR6, PT ;  /* 0x0000000604007c0c */ /* 0x000fe2000bf05270 */
[----:B------:R-:W0:-:S12]  /*0da0*/  LDCU.64 UR4, c[0x0][0x358] ;  /* 0x00006b00ff0477ac */ /* 0x000e180008000a00 */
[----:B------:R-:W1:Y:S02]  /*0db0*/  @!P0 LDC.64 R2, c[0x0][0x380] ;  /* 0x0000e000ff028b82 */ /* 0x000e640000000a00 */
[----:B-1----:R-:W-:-:S05]  /*0dc0*/  @!P0 IMAD.WIDE R2, R0, 0x4, R2 ;  /* 0x0000000400028825 */ /* 0x002fca00078e0202 */
[----:B0-----:R0:W-:Y:S01]  /*0dd0*/  @!P0 STG.E desc[UR4][R2.64], RZ ;  /* 0x000000ff02008986 */ /* 0x0011e2000c101904 */
[----:B------:R-:W-:Y:S05]  /*0de0*/  @!P0 EXIT ;  /* 0x000000000000894d */ /* 0x000fea0003800000 */
[----:B------:R-:W-:Y:S01]  /*0df0*/  ISETP.GT.AND P0, PT, R7, 0xfffff, PT ;  /* 0x000fffff0700780c */ /* 0x000fe20003f04270 */
[----:B0-----:R-:W-:Y:S01]  /*0e00*/  IMAD.MOV.U32 R3, RZ, RZ, R7 ;  /* 0x000000ffff037224 */ /* 0x001fe200078e0007 */
[----:B------:R-:W-:Y:S01]  /*0e10*/  BSSY.RECONVERGENT B0, `(.L_x_13) ;  /* 0x0000051000007945 */ /* 0x000fe20003800200 */
[----:B------:R-:W-:-:S10]  /*0e20*/  IMAD.MOV.U32 R5, RZ, RZ, R6 ;  /* 0x000000ffff057224 */ /* 0x000fd400078e0006 */
[----:B------:R-:W-:-:S10]  /*0e30*/  @!P0 DMUL R6, R6, 1.80143985094819840000e+16 ;  /* 0x4350000006068828 */ /* 0x000fd40000000000 */
[----:B------:R-:W-:Y:S02]  /*0e40*/  @!P0 IMAD.MOV.U32 R3, RZ, RZ, R7 ;  /* 0x000000ffff038224 */ /* 0x000fe400078e0007 */
[----:B------:R-:W-:Y:S02]  /*0e50*/  @!P0 IMAD.MOV.U32 R5, RZ, RZ, R6 ;  /* 0x000000ffff058224 */ /* 0x000fe400078e0006 */
[----:B------:R-:W-:-:S05]  /*0e60*/  VIADD R2, R3, 0xffffffff ;  /* 0xffffffff03027836 */ /* 0x000fca0000000000 */
[----:B------:R-:W-:Y:S01]  /*0e70*/  ISETP.GT.U32.AND P1, PT, R2, 0x7feffffe, PT ;  /* 0x7feffffe0200780c */ /* 0x000fe20003f24070 */
[----:B------:R-:W-:Y:S02]  /*0e80*/  IMAD.MOV.U32 R2, RZ, RZ, -0x3ff ;  /* 0xfffffc01ff027424 */ /* 0x000fe400078e00ff */
[----:B------:R-:W-:-:S10]  /*0e90*/  @!P0 IMAD.MOV.U32 R2, RZ, RZ, -0x435 ;  /* 0xfffffbcbff028424 */ /* 0x000fd400078e00ff */
[----:B------:R-:W-:Y:S05]  /*0ea0*/  @P1 BRA `(.L_x_14) ;  /* 0x0000000400041947 */ /* 0x000fea0003800000 */
[----:B------:R-:W-:Y:S01]  /*0eb0*/  LOP3.LUT R6, R3, 0xfffff, RZ, 0xc0, !PT ;  /* 0x000fffff03067812 */ /* 0x000fe200078ec0ff */
[----:B------:R-:W-:Y:S01]  /*0ec0*/  IMAD.MOV.U32 R8, RZ, RZ, RZ ;  /* 0x000000ffff087224 */ /* 0x000fe200078e00ff */
[----:B------:R-:W-:Y:S01]  /*0ed0*/  UMOV UR6, 0x3ae80f1e ;  /* 0x3ae80f1e00067882 */ /* 0x000fe20000000000 */
[----:B------:R-:W-:Y:S01]  /*0ee0*/  IMAD.MOV.U32 R16, RZ, RZ, -0x748574fc ;  /* 0x8b7a8b04ff107424 */ /* 0x000fe200078e00ff */
[----:B------:R-:W-:Y:S01]  /*0ef0*/  LOP3.LUT R7, R6, 0x3ff00000, RZ, 0xfc, !PT ;  /* 0x3ff0000006077812 */ /* 0x000fe200078efcff */
[----:B------:R-:W-:Y:S01]  /*0f00*/  IMAD.MOV.U32 R6, RZ, RZ, R5 ;  /* 0x000000ffff067224 */ /* 0x000fe200078e0005 */
[----:B------:R-:W-:Y:S01]  /*0f10*/  UMOV UR7, 0x3eb1380b ;  /* 0x3eb1380b00077882 */ /* 0x000fe20000000000 */
[----:B------:R-:W-:Y:S01]  /*0f20*/  IMAD.MOV.U32 R17, RZ, RZ, 0x3ed0ee25 ;  /* 0x3ed0ee25ff117424 */ /* 0x000fe200078e00ff */
[----:B------:R-:W-:Y:S01]  /*0f30*/  ISETP.GE.U32.AND P0, PT, R7, 0x3ff6a09f, PT ;  /* 0x3ff6a09f0700780c */ /* 0x000fe20003f06070 */
[----:B------:R-:W-:Y:S01]  /*0f40*/  IMAD.MOV.U32 R19, RZ, RZ, 0x43300000 ;  /* 0x43300000ff137424 */ /* 0x000fe200078e00ff */
[----:B------:R-:W-:Y:S01]  /*0f50*/  LEA.HI R18, R3, R2, RZ, 0xc ;  /* 0x0000000203127211 */ /* 0x000fe200078f60ff */
[----:B------:R-:W-:Y:S01]  /*0f60*/  UMOV UR8, 0x80000000 ;  /* 0x8000000000087882 */ /* 0x000fe20000000000 */
[----:B------:R-:W-:-:S09]  /*0f70*/  UMOV UR9, 0x43300000 ;  /* 0x4330000000097882 */ /* 0x000fd20000000000 */
[----:B------:R-:W-:Y:S02]  /*0f80*/  @P0 VIADD R5, R7, 0xfff00000 ;  /* 0xfff0000007050836 */ /* 0x000fe40000000000 */
[----:B------:R-:W-:Y:S02]  /*0f90*/  @P0 VIADD R18, R18, 0x1 ;  /* 0x0000000112120836 */ /* 0x000fe40000000000 */
[----:B------:R-:W-:-:S03]  /*0fa0*/  @P0 IMAD.MOV.U32 R7, RZ, RZ, R5 ;  /* 0x000000ffff070224 */ /* 0x000fc600078e0005 */
[----:B------:R-:W-:-:S03]  /*0fb0*/  LOP3.LUT R18, R18, 0x80000000, RZ, 0x3c, !PT ;  /* 0x8000000012127812 */ /* 0x000fc600078e3cff */
[C---:B------:R-:W-:Y:S02]  /*0fc0*/  DADD R14, R6.reuse, 1 ;  /* 0x3ff00000060e7429 */ /* 0x040fe40000000000 */
[----:B------:R-:W-:-:S04]  /*0fd0*/  DADD R6, R6, -1 ;  /* 0xbff0000006067429 */ /* 0x000fc80000000000 */
[----:B------:R-:W0:Y:S02]  /*0fe0*/  MUFU.RCP64H R9, R15 ;  /* 0x0000000f00097308 */ /* 0x000e240000001800 */
[----:B0-----:R-:W-:-:S08]  /*0ff0*/  DFMA R10, -R14, R8, 1 ;  /* 0x3ff000000e0a742b */ /* 0x001fd00000000108 */
[----:B------:R-:W-:-:S08]  /*1000*/  DFMA R10, R10, R10, R10 ;  /* 0x0000000a0a0a722b */ /* 0x000fd0000000000a */
[----:B------:R-:W-:-:S08]  /*1010*/  DFMA R8, R8, R10, R8 ;  /* 0x0000000a0808722b */ /* 0x000fd00000000008 */
[----:B------:R-:W-:-:S08]  /*1020*/  DMUL R10, R6, R8 ;  /* 0x00000008060a7228 */ /* 0x000fd00000000000 */
[----:B------:R-:W-:-:S08]  /*1030*/  DFMA R10, R6, R8, R10 ;  /* 0x00000008060a722b */ /* 0x000fd0000000000a */
[----:B------:R-:W-:Y:S02]  /*1040*/  DMUL R12, R10, R10 ;  /* 0x0000000a0a0c7228 */ /* 0x000fe40000000000 */
[----:B------:R-:W-:-:S06]  /*1050*/  DADD R2, R6, -R10 ;  /* 0x0000000006027229 */ /* 0x000fcc000000080a */
[----:B------:R-:W-:Y:S01]  /*1060*/  DFMA R14, R12, UR6, R16 ;  /* 0x000000060c0e7c2b */ /* 0x000fe20008000010 */
[----:B------:R-:W-:Y:S01]  /*1070*/  UMOV UR6, 0x9f02676f ;  /* 0x9f02676f00067882 */ /* 0x000fe20000000000 */
[----:B------:R-:W-:Y:S01]  /*1080*/  UMOV UR7, 0x3ef3b266 ;  /* 0x3ef3b26600077882 */ /* 0x000fe20000000000 */
[----:B------:R-:W-:Y:S02]  /*1090*/  DADD R16, R2, R2 ;  /* 0x0000000002107229 */ /* 0x000fe40000000002 */
[----:B------:R-:W-:Y:S01]  /*10a0*/  DADD R2, R18, -UR8 ;  /* 0x8000000812027e29 */ /* 0x000fe20008000000 */
[----:B------:R-:W-:Y:S01]  /*10b0*/  UMOV UR8, 0xfefa39ef ;  /* 0xfefa39ef00087882 */ /* 0x000fe20000000000 */
[----:B------:R-:W-:Y:S01]  /*10c0*/  UMOV UR9, 0x3fe62e42 ;  /* 0x3fe62e4200097882 */ /* 0x000fe20000000000 */
[----:B------:R-:W-:Y:S01]  /*10d0*/  DFMA R14, R12, R14, UR6 ;  /* 0x000000060c0e7e2b */ /* 0x000fe2000800000e */
[----:B------:R-:W-:Y:S01]  /*10e0*/  UMOV UR6, 0xa9ab0956 ;  /* 0xa9ab095600067882 */ /* 0x000fe20000000000 */
[----:B------:R-:W-:Y:S01]  /*10f0*/  UMOV UR7, 0x3f1745cb ;  /* 0x3f1745cb00077882 */ /* 0x000fe20000000000 */
[----:B------:R-:W-:-:S02]  /*1100*/  DFMA R16, R6, -R10, R16 ;  /* 0x8000000a0610722b */ /* 0x000fc40000000010 */
[----:B------:R-:W-:-:S03]  /*1110*/  DFMA R6, R2, UR8, R10 ;  /* 0x0000000802067c2b */ /* 0x000fc6000800000a */
[----:B------:R-:W-:Y:S01]  /*1120*/  DFMA R14, R12, R14, UR6 ;  /* 0x000000060c0e7e2b */ /* 0x000fe2000800000e */
[----:B------:R-:W-:Y:S01]  /*1130*/  UMOV UR6, 0x2d1b5154 ;  /* 0x2d1b515400067882 */ /* 0x000fe20000000000 */
[----:B------:R-:W-:Y:S01]  /*1140*/  UMOV UR7, 0x3f3c71c7 ;  /* 0x3f3c71c700077882 */ /* 0x000fe20000000000 */
[----:B------:R-:W-:-:S05]  /*1150*/  DMUL R16, R8, R16 ;  /* 0x0000001008107228 */ /* 0x000fca0000000000 */
[----:B------:R-:W-:Y:S01]  /*1160*/  DFMA R14, R12, R14, UR6 ;  /* 0x000000060c0e7e2b */ /* 0x000fe2000800000e */
[----:B------:R-:W-:Y:S01]  /*1170*/  UMOV UR6, 0x923be72d ;  /* 0x923be72d00067882 */ /* 0x000fe20000000000 */
[----:B------:R-:W-:-:S06]  /*1180*/  UMOV UR7, 0x3f624924 ;  /* 0x3f62492400077882 */ /* 0x000fcc0000000000 */
        /* <DEDUP_REMOVED lines=8> */
[----:B------:R-:W-:Y:S02]  /*1210*/  UMOV UR7, 0x3fe62e42 ;  /* 0x3fe62e4200077882 */ /* 0x000fe40000000000 */
[----:B------:R-:W-:Y:S01]  /*1220*/  DFMA R18, R2, -UR6, R6 ;  /* 0x8000000602127c2b */ /* 0x000fe20008000006 */
[----:B------:R-:W-:Y:S01]  /*1230*/  UMOV UR6, 0x3b39803f ;  /* 0x3b39803f00067882 */ /* 0x000fe20000000000 */
[----:B------:R-:W-:Y:S02]  /*1240*/  UMOV UR7, 0x3c7abc9e ;  /* 0x3c7abc9e00077882 */ /* 0x000fe40000000000 */
[----:B------:R-:W-:-:S04]  /*1250*/  DMUL R14, R12, R14 ;  /* 0x0000000e0c0e7228 */ /* 0x000fc80000000000 */
[----:B------:R-:W-:-:S04]  /*1260*/  DADD R18, -R10, R18 ;  /* 0x000000000a127229 */ /* 0x000fc80000000112 */
[----:B------:R-:W-:-:S08]  /*1270*/  DFMA R14, R10, R14, R16 ;  /* 0x0000000e0a0e722b */ /* 0x000fd00000000010 */
[----:B------:R-:W-:-:S08]  /*1280*/  DADD R14, R14, -R18 ;  /* 0x000000000e0e7229 */ /* 0x000fd00000000812 */
[----:B------:R-:W-:-:S08]  /*1290*/  DFMA R14, R2, UR6, R14 ;  /* 0x00000006020e7c2b */ /* 0x000fd0000800000e */
[----:B------:R-:W-:Y:S01]  /*12a0*/  DADD R6, R6, R14 ;  /* 0x0000000006067229 */ /* 0x000fe2000000000e */
[----:B------:R-:W-:Y:S10]  /*12b0*/  BRA `(.L_x_15) ;  /* 0x0000000000187947 */ /* 0x000ff40003800000 */
.L_x_14:
[----:B------:R-:W-:Y:S01]  /*12c0*/  IMAD.MOV.U32 R2, RZ, RZ, 0x0 ;  /* 0x00000000ff027424 */ /* 0x000fe200078e00ff */
[----:B------:R-:W-:Y:S01]  /*12d0*/  LOP3.LUT P0, RZ, R7, 0x7fffffff, RZ, 0xc0, !PT ;  /* 0x7fffffff07ff7812 */ /* 0x000fe2000780c0ff */
[----:B------:R-:W-:-:S06]  /*12e0*/  IMAD.MOV.U32 R3, RZ, RZ, 0x7ff00000 ;  /* 0x7ff00000ff037424 */ /* 0x000fcc00078e00ff */
[----:B------:R-:W-:-:S10]  /*12f0*/  DFMA R2, R6, R2, +INF ;  /* 0x7ff000000602742b */ /* 0x000fd40000000002 */
[----:B------:R-:W-:Y:S02]  /*1300*/  FSEL R6, R2, RZ, P0 ;  /* 0x000000ff02067208 */ /* 0x000fe40000000000 */
[----:B------:R-:W-:-:S07]  /*1310*/  FSEL R7, R3, -QNAN , P0 ;  /* 0xfff0000003077808 */ /* 0x000fce0000000000 */
.L_x_15:
[----:B------:R-:W-:Y:S05]  /*1320*/  BSYNC.RECONVERGENT B0 ;  /* 0x0000000000007941 */ /* 0x000fea0003800200 */
.L_x_13:
[----:B------:R-:W0:Y:S01]  /*1330*/  MUFU.RCP64H R3, 2 ;  /* 0x4000000000037908 */ /* 0x000e220000001800 */
[----:B------:R-:W-:Y:S01]  /*1340*/  IMAD.MOV.U32 R8, RZ, RZ, 0x0 ;  /* 0x00000000ff087424 */ /* 0x000fe200078e00ff */
[----:B------:R-:W-:Y:S01]  /*1350*/  MOV R2, RZ ;  /* 0x000000ff00027202 */ /* 0x000fe20000000f00 */
[----:B------:R-:W-:Y:S01]  /*1360*/  IMAD.MOV.U32 R9, RZ, RZ, 0x40000000 ;  /* 0x40000000ff097424 */ /* 0x000fe200078e00ff */
[----:B------:R-:W-:Y:S01]  /*1370*/  UMOV UR6, 0x3ae80f1e ;  /* 0x3ae80f1e00067882 */ /* 0x000fe20000000000 */
[----:B------:R-:W-:Y:S01]  /*1380*/  IMAD.MOV.U32 R12, RZ, RZ, -0x748574fc ;  /* 0x8b7a8b04ff0c7424 */ /* 0x000fe200078e00ff */
[----:B------:R-:W-:Y:S01]  /*1390*/  UMOV UR7, 0x3eb1380b ;  /* 0x3eb1380b00077882 */ /* 0x000fe20000000000 */
[----:B------:R-:W-:Y:S01]  /*13a0*/  IMAD.MOV.U32 R13, RZ, RZ, 0x3ed0ee25 ;  /* 0x3ed0ee25ff0d7424 */ /* 0x000fe200078e00ff */
[----:B------:R-:W-:Y:S01]  /*13b0*/  UMOV UR8, 0x55555554 ;  /* 0x5555555400087882 */ /* 0x000fe20000000000 */
[----:B------:R-:W-:Y:S01]  /*13c0*/  IMAD.MOV.U32 R18, RZ, RZ, -0x105c611 ;  /* 0xfefa39efff127424 */ /* 0x000fe200078e00ff */
[----:B------:R-:W-:Y:S01]  /*13d0*/  UMOV UR9, 0x3fb55555 ;  /* 0x3fb5555500097882 */ /* 0x000fe20000000000 */
[----:B------:R-:W-:Y:S01]  /*13e0*/  IMAD.MOV.U32 R19, RZ, RZ, 0x3fe62e42 ;  /* 0x3fe62e42ff137424 */ /* 0x000fe200078e00ff */
[----:B------:R-:W-:Y:S01]  /*13f0*/  BSSY.RECONVERGENT B0, `(.L_x_16) ;  /* 0x0000047000007945 */ /* 0x000fe20003800200 */
[----:B0-----:R-:W-:-:S08]  /*1400*/  DFMA R8, R2, -R8, 1 ;  /* 0x3ff000000208742b */ /* 0x001fd00000000808 */
[----:B------:R-:W-:-:S08]  /*1410*/  DFMA R8, R8, R8, R8 ;  /* 0x000000080808722b */ /* 0x000fd00000000008 */
[----:B------:R-:W-:-:S08]  /*1420*/  DFMA R2, R2, R8, R2 ;  /* 0x000000080202722b */ /* 0x000fd00000000002 */
[----:B------:R-:W-:-:S08]  /*1430*/  DMUL R10, RZ, R2 ;  /* 0x00000002ff0a7228 */ /* 0x000fd00000000000 */
[----:B------:R-:W-:-:S08]  /*1440*/  DFMA R10, RZ, R2, R10 ;  /* 0x00000002ff0a722b */ /* 0x000fd0000000000a */
[----:B------:R-:W-:Y:S02]  /*1450*/  DMUL R8, R10, R10 ;  /* 0x0000000a0a087228 */ /* 0x000fe40000000000 */
[----:B------:R-:W-:-:S06]  /*1460*/  DADD R14, RZ, -R10 ;  /* 0x00000000ff0e7229 */ /* 0x000fcc000000080a */
[----:B------:R-:W-:Y:S01]  /*1470*/  DFMA R12, R8, UR6, R12 ;  /* 0x00000006080c7c2b */ /* 0x000fe2000800000c */
[----:B------:R-:W-:Y:S01]  /*1480*/  UMOV UR6, 0x9f02676f ;  /* 0x9f02676f00067882 */ /* 0x000fe20000000000 */
[----:B------:R-:W-:Y:S01]  /*1490*/  UMOV UR7, 0x3ef3b266 ;  /* 0x3ef3b26600077882 */ /* 0x000fe20000000000 */
[----:B------:R-:W-:-:S05]  /*14a0*/  DADD R16, R14, R14 ;  /* 0x000000000e107229 */ /* 0x000fca000000000e */
[----:B------:R-:W-:Y:S01]  /*14b0*/  DFMA R12, R8, R12, UR6 ;  /* 0x00000006080c7e2b */ /* 0x000fe2000800000c */
[----:B------:R-:W-:Y:S01]  /*14c0*/  UMOV UR6, 0xa9ab0956 ;  /* 0xa9ab095600067882 */ /* 0x000fe20000000000 */
[----:B------:R-:W-:Y:S01]  /*14d0*/  UMOV UR7, 0x3f1745cb ;  /* 0x3f1745cb00077882 */ /* 0x000fe20000000000 */
[----:B------:R-:W-:-:S05]  /*14e0*/  DFMA R16, RZ, -R10, R16 ;  /* 0x8000000aff10722b */ /* 0x000fca0000000010 */
[----:B------:R-:W-:Y:S01]  /*14f0*/  DFMA R12, R8, R12, UR6 ;  /* 0x00000006080c7e2b */ /* 0x000fe2000800000c */
[----:B------:R-:W-:Y:S01]  /*1500*/  UMOV UR6, 0x2d1b5154 ;  /* 0x2d1b515400067882 */ /* 0x000fe20000000000 */
[----:B------:R-:W-:Y:S01]  /*1510*/  UMOV UR7, 0x3f3c71c7 ;  /* 0x3f3c71c700077882 */ /* 0x000fe20000000000 */
[----:B------:R-:W-:Y:S01]  /*1520*/  DMUL R16, R2, R16 ;  /* 0x0000001002107228 */ /* 0x000fe20000000000 */
[----:B------:R-:W-:Y:S02]  /*1530*/  IMAD.MOV.U32 R2, RZ, RZ, 0x3b39803f ;  /* 0x3b39803fff027424 */ /* 0x000fe400078e00ff */
[----:B------:R-:W-:Y:S02]  /*1540*/  IMAD.MOV.U32 R3, RZ, RZ, 0x3c7abc9e ;  /* 0x3c7abc9eff037424 */ /* 0x000fe400078e00ff */
        /* <DEDUP_REMOVED lines=9> */
[----:B------:R-:W-:-:S04]  /*15e0*/  DFMA R12, R18, UR6, R10 ;  /* 0x00000006120c7c2b */ /* 0x000fc8000800000a */
[----:B------:R-:W-:Y:S01]  /*15f0*/  DFMA R14, R8, R14, UR8 ;  /* 0x00000008080e7e2b */ /* 0x000fe2000800000e */
[----:B------:R-:W-:Y:S01]  /*1600*/  UMOV UR8, 0x652b82fe ;  /* 0x652b82fe00087882 */ /* 0x000fe20000000000 */
[----:B------:R-:W-:Y:S02]  /*1610*/  UMOV UR9, 0x3ff71547 ;  /* 0x3ff7154700097882 */ /* 0x000fe40000000000 */
[----:B------:R-:W-:-:S04]  /*1620*/  DFMA R18, -R18, 1, R12 ;  /* 0x3ff000001212782b */ /* 0x000fc8000000010c */
[----:B------:R-:W-:-:S04]  /*1630*/  DMUL R14, R8, R14 ;  /* 0x0000000e080e7228 */ /* 0x000fc80000000000 */
[----:B------:R-:W-:-:S04]  /*1640*/  DADD R18, -R10, R18 ;  /* 0x000000000a127229 */ /* 0x000fc80000000112 */
[----:B------:R-:W-:Y:S01]  /*1650*/  DFMA R14, R10, R14, R16 ;  /* 0x0000000e0a0e722b */ /* 0x000fe20000000010 */
[----:B------:R-:W-:-:S07]  /*1660*/  IMAD.MOV.U32 R10, RZ, RZ, 0x1 ;  /* 0x00000001ff0a7424 */ /* 0x000fce00078e00ff */
[----:B------:R-:W-:-:S08]  /*1670*/  DADD R14, R14, -R18 ;  /* 0x000000000e0e7229 */ /* 0x000fd00000000812 */
[----:B------:R-:W-:Y:S01]  /*1680*/  DFMA R14, R2, UR6, R14 ;  /* 0x00000006020e7c2b */ /* 0x000fe2000800000e */
[----:B------:R-:W-:Y:S01]  /*1690*/  UMOV UR6, 0xffda0d24 ;  /* 0xffda0d2400067882 */ /* 0x000fe20000000000 */
[----:B------:R-:W-:-:S06]  /*16a0*/  UMOV UR7, 0x3c7777d0 ;  /* 0x3c7777d000077882 */ /* 0x000fcc0000000000 */
[----:B------:R-:W-:-:S08]  /*16b0*/  DADD R14, R12, R14 ;  /* 0x000000000c0e7229 */ /* 0x000fd0000000000e */
[----:B------:R-:W-:-:S08]  /*16c0*/  DMUL R2, R14, UR6 ;  /* 0x000000060e027c28 */ /* 0x000fd00008000000 */
[----:B------:R-:W-:-:S06]  /*16d0*/  DFMA R2, R14, UR8, R2 ;  /* 0x000000080e027c2b */ /* 0x000fcc0008000002 */
[----:B------:R-:W0:Y:S02]  /*16e0*/  MUFU.RCP64H R11, R3 ;  /* 0x00000003000b7308 */ /* 0x000e240000001800 */
[----:B0-----:R-:W-:-:S08]  /*16f0*/  DFMA R8, -R2, R10, 1 ;  /* 0x3ff000000208742b */ /* 0x001fd0000000010a */
[----:B------:R-:W-:Y:S02]  /*1700*/  DFMA R12, R8, R8, R8 ;  /* 0x00000008080c722b */ /* 0x000fe40000000008 */
[----:B------:R-:W-:-:S06]  /*1710*/  DMUL R8, R6, UR6 ;  /* 0x0000000606087c28 */ /* 0x000fcc0008000000 */
[----:B------:R-:W-:Y:S02]  /*1720*/  DFMA R12, R10, R12, R10 ;  /* 0x0000000c0a0c722b */ /* 0x000fe4000000000a */
[----:B------:R-:W-:-:S06]  /*1730*/  DFMA R8, R6, UR8, R8 ;  /* 0x0000000806087c2b */ /* 0x000fcc0008000008 */
[----:B------:R-:W-:Y:S02]  /*1740*/  DFMA R6, -R2, R12, 1 ;  /* 0x3ff000000206742b */ /* 0x000fe4000000010c */
[----:B------:R-:W-:-:S06]  /*1750*/  DMUL R14, R8, 0.5 ;  /* 0x3fe00000080e7828 */ /* 0x000fcc0000000000 */
[----:B------:R-:W-:-:S04]  /*1760*/  DFMA R6, R12, R6, R12 ;  /* 0x000000060c06722b */ /* 0x000fc8000000000c */
[----:B------:R-:W-:-:S04]  /*1770*/  FSETP.GEU.AND P1, PT, |R15|, 6.5827683646048100446e-37, PT ;  /* 0x036000000f00780b */ /* 0x000fc80003f2e200 */
        /* <DEDUP_REMOVED lines=14> */
.L_x_17:
[----:B------:R-:W-:Y:S05]  /*1860*/  BSYNC.RECONVERGENT B0 ;  /* 0x0000000000007941 */ /* 0x000fea0003800200 */
.L_x_16:
[----:B------:R-:W-:Y:S01]  /*1870*/  ISETP.GT.AND P0, PT, R7, 0xfffff, PT ;  /* 0x000fffff0700780c */ /* 0x000fe20003f04270 */
[----:B------:R-:W-:Y:S01]  /*1880*/  IMAD.MOV.U32 R8, RZ, RZ, R6 ;  /* 0x000000ffff087224 */ /* 0x000fe200078e0006 */
        /* <DEDUP_REMOVED lines=15> */
[----:B------:R-:W-:Y:S01]  /*1980*/  IMAD.MOV.U32 R19, RZ, RZ, 0x3ed0ee25 ;  /* 0x3ed0ee25ff137424 */ /* 0x000fe200078e00ff */
[----:B------:R-:W-:Y:S01]  /*1990*/  MOV R8, R6 ;  /* 0x0000000600087202 */ /* 0x000fe20000000f00 */
[----:B------:R-:W-:Y:S01]  /*19a0*/  UMOV UR7, 0x3eb1380b ;  /* 0x3eb1380b00077882 */ /* 0x000fe20000000000 */
        /* <DEDUP_REMOVED lines=57> */
.L_x_19:
[----:B------:R-:W-:Y:S01]  /*1d40*/  IMAD.MOV.U32 R6, RZ, RZ, 0x0 ;  /* 0x00000000ff067424 */ /* 0x000fe200078e00ff */
[----:B------:R-:W-:Y:S01]  /*1d50*/  LOP3.LUT P0, RZ, R9, 0x7fffffff, RZ, 0xc0, !PT ;  /* 0x7fffffff09ff7812 */ /* 0x000fe2000780c0ff */
[----:B------:R-:W-:-:S06]  /*1d60*/  IMAD.MOV.U32 R7, RZ, RZ, 0x7ff00000 ;  /* 0x7ff00000ff077424 */ /* 0x000fcc00078e00ff */
[----:B------:R-:W-:-:S10]  /*1d70*/  DFMA R6, R8, R6, +INF ;  /* 0x7ff000000806742b */ /* 0x000fd40000000006 */
[----:B------:R-:W-:Y:S02]  /*1d80*/  FSEL R8, R6, RZ, P0 ;  /* 0x000000ff06087208 */ /* 0x000fe40000000000 */
[----:B------:R-:W-:-:S07]  /*1d90*/  FSEL R9, R7, -QNAN , P0 ;  /* 0xfff0000007097808 */ /* 0x000fce0000000000 */
.L_x_20:
[----:B------:R-:W-:Y:S05]  /*1da0*/  BSYNC.RECONVERGENT B0 ;  /* 0x0000000000007941 */ /* 0x000fea0003800200 */
.L_x_18:
[----:B------:R-:W0:Y:S01]  /*1db0*/  MUFU.RCP64H R7, R3 ;  /* 0x0000000300077308 */ /* 0x000e220000001800 */
[----:B------:R-:W-:Y:S01]  /*1dc0*/  IMAD.MOV.U32 R6, RZ, RZ, 0x1 ;  /* 0x00000001ff067424 */ /* 0x000fe200078e00ff */
[----:B------:R-:W-:Y:S01]  /*1dd0*/  UMOV UR6, 0xffda0d24 ;  /* 0xffda0d2400067882 */ /* 0x000fe20000000000 */
[----:B------:R-:W-:Y:S01]  /*1de0*/  UMOV UR7, 0x3c7777d0 ;  /* 0x3c7777d000077882 */ /* 0x000fe20000000000 */
[----:B------:R-:W-:Y:S03]  /*1df0*/  BSSY.RECONVERGENT B0, `(.L_x_21) ;  /* 0x0000017000007945 */ /* 0x000fe60003800200 */
[----:B0-----:R-:W-:-:S08]  /*1e00*/  DFMA R10, -R2, R6, 1 ;  /* 0x3ff00000020a742b */ /* 0x001fd00000000106 */
[----:B------:R-:W-:-:S08]  /*1e10*/  DFMA R10, R10, R10, R10 ;  /* 0x0000000a0a0a722b */ /* 0x000fd0000000000a */
[----:B------:R-:W-:Y:S02]  /*1e20*/  DFMA R10, R6, R10, R6 ;  /* 0x0000000a060a722b */ /* 0x000fe40000000006 */
[----:B------:R-:W-:Y:S01]  /*1e30*/  DMUL R6, R8, UR6 ;  /* 0x0000000608067c28 */ /* 0x000fe20008000000 */
[----:B------:R-:W-:Y:S01]  /*1e40*/  UMOV UR6, 0x652b82fe ;  /* 0x652b82fe00067882 */ /* 0x000fe20000000000 */
[----:B------:R-:W-:-:S04]  /*1e50*/  UMOV UR7, 0x3ff71547 ;  /* 0x3ff7154700077882 */ /* 0x000fc80000000000 */
[----:B------:R-:W-:Y:S02]  /*1e60*/  DFMA R14, -R2, R10, 1 ;  /* 0x3ff00000020e742b */ /* 0x000fe4000000010a */
[----:B------:R-:W-:-:S06]  /*1e70*/  DFMA R12, R8, UR6, R6 ;  /* 0x00000006080c7c2b */ /* 0x000fcc0008000006 */
        /* <DEDUP_REMOVED lines=14> */
.L_x_22:
[----:B------:R-:W-:Y:S05]  /*1f60*/  BSYNC.RECONVERGENT B0 ;  /* 0x0000000000007941 */ /* 0x000fea0003800200 */
.L_x_21:
[----:B------:R-:W0:Y:S01]  /*1f70*/  LDC R5, c[0x0][0x390] ;  /* 0x0000e400ff057b82 */ /* 0x000e220000000800 */
[----:B------:R-:W-:-:S04]  /*1f80*/  VIADD R4, R4, 0x1 ;  /* 0x0000000104047836 */ /* 0x000fc80000000000 */
[----:B------:R-:W1:Y:S02]  /*1f90*/  I2F.F64.U32 R10, R4 ;  /* 0x00000004000a7312 */ /* 0x000e640000201800 */
[----:B-1----:R-:W-:Y:S01]  /*1fa0*/  DADD R6, R10, -R6 ;  /* 0x000000000a067229 */ /* 0x002fe20000000806 */
[----:B0-----:R-:W-:-:S05]  /*1fb0*/  VIADD R5, R5, 0xffffffff ;  /* 0xffffffff05057836 */ /* 0x001fca0000000000 */
[----:B------:R-:W0:Y:S02]  /*1fc0*/  F2I.F64.TRUNC R9, R6 ;  /* 0x0000000600097311 */ /* 0x000e24000030d100 */
[----:B------:R-:W-:Y:S01]  /*1fd0*/  DADD R10, R6, 1 ;  /* 0x3ff00000060a7429 */ /* 0x000fe20000000000 */
[----:B------:R-:W-:-:S05]  /*1fe0*/  IABS R8, R5 ;  /* 0x0000000500087213 */ /* 0x000fca0000000000 */
[----:B------:R-:W1:Y:S01]  /*1ff0*/  I2F.RP R12, R8 ;  /* 0x00000008000c7306 */ /* 0x000e620000209400 */
[----:B0-----:R-:W-:-:S07]  /*2000*/  IABS R4, R9 ;  /* 0x0000000900047213 */ /* 0x001fce0000000000 */
[----:B------:R-:W0:Y:S08]  /*2010*/  F2I.F64.TRUNC R10, R10 ;  /* 0x0000000a000a7311 */ /* 0x000e30000030d100 */
[----:B-1----:R-:W1:Y:S01]  /*2020*/  MUFU.RCP R12, R12 ;  /* 0x0000000c000c7308 */ /* 0x002e620000001000 */
[----:B0-----:R-:W-:Y:S01]  /*2030*/  IABS R15, R10 ;  /* 0x0000000a000f7213 */ /* 0x001fe20000000000 */
[----:B-1----:R-:W-:Y:S01]  /*2040*/  VIADD R2, R12, 0xffffffe ;  /* 0x0ffffffe0c027836 */ /* 0x002fe20000000000 */
[----:B------:R-:W-:-:S05]  /*2050*/  IABS R12, R5 ;  /* 0x00000005000c7213 */ /* 0x000fca0000000000 */
[----:B------:R0:W1:Y:S02]  /*2060*/  F2I.FTZ.U32.TRUNC.NTZ R3, R2 ;  /* 0x0000000200037305 */ /* 0x000064000021f000 */
[----:B0-----:R-:W-:Y:S02]  /*2070*/  IMAD.MOV.U32 R2, RZ, RZ, RZ ;  /* 0x000000ffff027224 */ /* 0x001fe400078e00ff */
[----:B-1----:R-:W-:-:S04]  /*2080*/  IMAD.MOV R13, RZ, RZ, -R3 ;  /* 0x000000ffff0d7224 */ /* 0x002fc800078e0a03 */
[----:B------:R-:W-:-:S04]  /*2090*/  IMAD R13, R13, R8, RZ ;  /* 0x000000080d0d7224 */ /* 0x000fc800078e02ff */
[----:B------:R-:W-:Y:S01]  /*20a0*/  IMAD.HI.U32 R2, R3, R13, R2 ;  /* 0x0000000d03027227 */ /* 0x000fe200078e0002 */
[----:B------:R-:W-:-:S05]  /*20b0*/  IADD3 R13, PT, PT, RZ, -R12, RZ ;  /* 0x8000000cff0d7210 */ /* 0x000fca0007ffe0ff */
[----:B------:R-:W-:-:S04]  /*20c0*/  IMAD.HI.U32 R3, R2, R4, RZ ;  /* 0x0000000402037227 */ /* 0x000fc800078e00ff */
[----:B------:R-:W-:-:S04]  /*20d0*/  IMAD.HI.U32 R2, R2, R15, RZ ;  /* 0x0000000f02027227 */ /* 0x000fc800078e00ff */
[----:B------:R-:W-:Y:S01]  /*20e0*/  IMAD R11, R3, R13, R4 ;  /* 0x0000000d030b7224 */ /* 0x000fe200078e0204 */
[----:B------:R-:W-:Y:S01]  /*20f0*/  LOP3.LUT R4, RZ, R5, RZ, 0x33, !PT ;  /* 0x00000005ff047212 */ /* 0x000fe200078e33ff */
[----:B------:R-:W-:Y:S02]  /*2100*/  IMAD R13, R2, R13, R15 ;  /* 0x0000000d020d7224 */ /* 0x000fe400078e020f */
[----:B------:R-:W0:Y:S01]  /*2110*/  LDC.64 R2, c[0x0][0x388] ;  /* 0x0000e200ff027b82 */ /* 0x000e220000000a00 */
[C---:B------:R-:W-:Y:S02]  /*2120*/  ISETP.GT.U32.AND P0, PT, R8.reuse, R11, PT ;  /* 0x0000000b0800720c */ /* 0x040fe40003f04070 */
[----:B------:R-:W-:-:S11]  /*2130*/  ISETP.GT.U32.AND P1, PT, R8, R13, PT ;  /* 0x0000000d0800720c */ /* 0x000fd60003f24070 */
[--C-:B------:R-:W-:Y:S01]  /*2140*/  @!P0 IMAD.IADD R11, R11, 0x1, -R8.reuse ;  /* 0x000000010b0b8824 */ /* 0x100fe200078e0a08 */
[----:B------:R-:W-:Y:S01]  /*2150*/  ISETP.GE.AND P0, PT, R9, RZ, PT ;  /* 0x000000ff0900720c */ /* 0x000fe20003f06270 */
[----:B------:R-:W-:Y:S01]  /*2160*/  @!P1 IMAD.IADD R13, R13, 0x1, -R8 ;  /* 0x000000010d0d9824 */ /* 0x000fe200078e0a08 */
[----:B------:R-:W-:Y:S02]  /*2170*/  ISETP.GE.AND P1, PT, R10, RZ, PT ;  /* 0x000000ff0a00720c */ /* 0x000fe40003f26270 */
[C---:B------:R-:W-:Y:S02]  /*2180*/  ISETP.GT.U32.AND P2, PT, R8.reuse, R11, PT ;  /* 0x0000000b0800720c */ /* 0x040fe40003f44070 */
[----:B------:R-:W-:-:S11]  /*2190*/  ISETP.GT.U32.AND P3, PT, R8, R13, PT ;  /* 0x0000000d0800720c */ /* 0x000fd60003f64070 */
[--C-:B------:R-:W-:Y:S01]  /*21a0*/  @!P2 IMAD.IADD R11, R11, 0x1, -R8.reuse ;  /* 0x000000010b0ba824 */ /* 0x100fe200078e0a08 */
[----:B------:R-:W-:Y:S01]  /*21b0*/  ISETP.NE.AND P2, PT, R5, RZ, PT ;  /* 0x000000ff0500720c */ /* 0x000fe20003f45270 */
[----:B------:R-:W-:Y:S02]  /*21c0*/  @!P3 IMAD.IADD R13, R13, 0x1, -R8 ;  /* 0x000000010d0db824 */ /* 0x000fe400078e0a08 */
[----:B------:R-:W-:Y:S02]  /*21d0*/  @!P0 IMAD.MOV R11, RZ, RZ, -R11 ;  /* 0x000000ffff0b8224 */ /* 0x000fe400078e0a0b */
[----:B------:R-:W-:-:S03]  /*21e0*/  @!P1 IMAD.MOV R13, RZ, RZ, -R13 ;  /* 0x000000ffff0d9224 */ /* 0x000fc600078e0a0d */
[C---:B------:R-:W-:Y:S02]  /*21f0*/  SEL R9, R4.reuse, R11, !P2 ;  /* 0x0000000b04097207 */ /* 0x040fe40005000000 */
[----:B------:R-:W-:-:S03]  /*2200*/  SEL R13, R4, R13, !P2 ;  /* 0x0000000d040d7207 */ /* 0x000fc60005000000 */
[----:B0-----:R-:W-:-:S04]  /*2210*/  IMAD.WIDE R8, R9, 0x4, R2 ;  /* 0x0000000409087825 */ /* 0x001fc800078e0202 */
[----:B------:R-:W-:Y:S01]  /*2220*/  IMAD.WIDE R2, R13, 0x4, R2 ;  /* 0x000000040d027825 */ /* 0x000fe200078e0202 */
[----:B------:R0:W5:Y:S04]  /*2230*/  LDG.E R5, desc[UR4][R8.64] ;  /* 0x0000000408057981 */ /* 0x000168000c1e1900 */
[----:B------:R1:W5:Y:S01]  /*2240*/  LDG.E R4, desc[UR4][R2.64] ;  /* 0x0000000402047981 */ /* 0x000362000c1e1900 */
[----:B------:R-:W-:Y:S01]  /*2250*/  BSSY.RECONVERGENT B0, `(.L_x_23) ;  /* 0x0000070000007945 */ /* 0x000fe20003800200 */
[----:B0-----:R-:W-:Y:S01]  /*2260*/  LOP3.LUT R9, R7, 0x7fffffff, RZ, 0xc0, !PT ;  /* 0x7fffffff07097812 */ /* 0x001fe200078ec0ff */
[----:B------:R-:W-:-:S03]  /*2270*/  IMAD.MOV.U32 R8, RZ, RZ, R6 ;  /* 0x000000ffff087224 */ /* 0x000fc600078e0006 */
[----:B------:R-:W-:-:S04]  /*2280*/  VIMNMX.U32 R10, PT, PT, R9, 0x3ff00000, !PT ;  /* 0x3ff00000090a7848 */ /* 0x000fc80007fe0000 */
[----:B------:R-:W-:-:S13]  /*2290*/  ISETP.GE.U32.AND P0, PT, R10, 0x7ff00000, PT ;  /* 0x7ff000000a00780c */ /* 0x000fda0003f06070 */
[----:B-1----:R-:W-:Y:S05]  /*22a0*/  @!P0 BRA `(.L_x_24) ;  /* 0x0000000000188947 */ /* 0x002fea0003800000 */
[----:B------:R-:W-:-:S14]  /*22b0*/  DSETP.NAN.AND P0, PT, R8, R8, PT ;  /* 0x000000080800722a */ /* 0x000fdc0003f08000 */
[----:B------:R-:W-:Y:S02]  /*22c0*/  @!P0 DSETP.NEU.AND P1, PT, R8, +INF , PT ;  /* 0x7ff000000800842a */ /* 0x000fe40003f2d000 */
[----:B------:R-:W-:-:S06]  /*22d0*/  @P0 DADD R2, R6, 1 ;  /* 0x3ff0000006020429 */ /* 0x000fcc0000000000 */
[----:B------:R-:W-:Y:S02]  /*22e0*/  @!P0 FSEL R2, R6, RZ, P1 ;  /* 0x000000ff06028208 */ /* 0x000fe40000800000 */
[----:B------:R-:W-:Y:S01]  /*22f0*/  @!P0 FSEL R3, R7, -QNAN , P1 ;  /* 0xfff8000007038808 */ /* 0x000fe20000800000 */
[----:B------:R-:W-:Y:S06]  /*2300*/  BRA `(.L_x_25) ;  /* 0x0000000400907947 */ /* 0x000fec0003800000 */
.L_x_24:
[----:B------:R-:W-:Y:S01]  /*2310*/  DSETP.GE.AND P0, PT, R8, 1, PT ;  /* 0x3ff000000800742a */ /* 0x000fe20003f06000 */
[----:B------:R-:W-:Y:S02]  /*2320*/  IMAD.MOV.U32 R2, RZ, RZ, R6 ;  /* 0x000000ffff027224 */ /* 0x000fe400078e0006 */
[----:B------:R-:W-:-:S11]  /*2330*/  IMAD.MOV.U32 R3, RZ, RZ, R7 ;  /* 0x000000ffff037224 */ /* 0x000fd600078e0007 */
[----:B------:R-:W-:Y:S05]  /*2340*/  @!P0 BRA `(.L_x_25) ;  /* 0x0000000400808947 */ /* 0x000fea0003800000 */
[----:B------:R-:W-:Y:S01]  /*2350*/  ISETP.GT.U32.AND P0, PT, R9, 0xfffff, PT ;  /* 0x000fffff0900780c */ /* 0x000fe20003f04070 */
[----:B------:R-:W-:Y:S01]  /*2360*/  BSSY.RECONVERGENT B1, `(.L_x_26) ;  /* 0x000001f000017945 */ /* 0x000fe20003800200 */
[----:B------:R-:W-:-:S11]  /*2370*/  SHF.R.U32.HI R3, RZ, 0x14, R9 ;  /* 0x00000014ff037819 */ /* 0x000fd60000011609 */
[----:B------:R-:W-:-:S10]  /*2380*/  @!P0 DMUL R8, R8, 1.80143985094819840000e+16 ;  /* 0x4350000008088828 */ /* 0x000fd40000000000 */
[C---:B------:R-:W-:Y:S01]  /*2390*/  @!P0 LEA.HI R2, R9.reuse, R3, RZ, 0xc ;  /* 0x0000000309028211 */ /* 0x040fe200078f60ff */
[----:B------:R-:W-:Y:S01]  /*23a0*/  IMAD.MOV.U32 R11, RZ, RZ, R8 ;  /* 0x000000ffff0b7224 */ /* 0x000fe200078e0008 */
[----:B------:R-:W-:-:S03]  /*23b0*/  LOP3.LUT R12, R9, 0xfffff, RZ, 0xc0, !PT ;  /* 0x000fffff090c7812 */ /* 0x000fc600078ec0ff */
[----:B------:R-:W-:Y:S01]  /*23c0*/  @!P0 VIADD R3, R2, 0xffffffca ;  /* 0xffffffca02038836 */ /* 0x000fe20000000000 */
[----:B------:R-:W-:Y:S01]  /*23d0*/  LOP3.LUT R12, R12, 0x100000, RZ, 0xfc, !PT ;  /* 0x001000000c0c7812 */ /* 0x000fe200078efcff */
[----:B------:R-:W-:Y:S02]  /*23e0*/  IMAD.MOV.U32 R2, RZ, RZ, RZ ;  /* 0x000000ffff027224 */ /* 0x000fe400078e00ff */
[----:B------:R-:W-:-:S05]  /*23f0*/  VIADD R13, R3, 0xfffffc01 ;  /* 0xfffffc01030d7836 */ /* 0x000fca0000000000 */
[----:B------:R-:W-:-:S04]  /*2400*/  VIMNMX R14, PT, PT, RZ, R13, PT ;  /* 0x0000000dff0e7248 */ /* 0x000fc80003fe0100 */
[----:B------:R-:W-:-:S05]  /*2410*/  IADD3 R3, PT, PT, R3, -0x3ff, -R14 ;  /* 0xfffffc0103037810 */ /* 0x000fca0007ffe80e */
[----:B------:R-:W-:-:S05]  /*2420*/  VIADD R3, R3, 0x1 ;  /* 0x0000000103037836 */ /* 0x000fca0000000000 */
[----:B------:R-:W-:Y:S01]  /*2430*/  LOP3.LUT P0, R10, R3, 0x3, RZ, 0xc0, !PT ;  /* 0x00000003030a7812 */ /* 0x000fe2000780c0ff */
[----:B------:R-:W-:-:S12]  /*2440*/  IMAD.MOV.U32 R3, RZ, RZ, R13 ;  /* 0x000000ffff037224 */ /* 0x000fd800078e000d */
[----:B------:R-:W-:Y:S05]  /*2450*/  @!P0 BRA `(.L_x_27) ;  /* 0x00000000003c8947 */ /* 0x000fea0003800000 */
[----:B------:R-:W-:Y:S01]  /*2460*/  BSSY.RECONVERGENT B2, `(.L_x_27) ;  /* 0x000000e000027945 */ /* 0x000fe20003800200 */
[----:B------:R-:W-:Y:S02]  /*2470*/  IMAD.MOV R8, RZ, RZ, -R10 ;  /* 0x000000ffff087224 */ /* 0x000fe400078e0a0a */
[----:B------:R-:W-:-:S07]  /*2480*/  IMAD.MOV.U32 R3, RZ, RZ, R13 ;  /* 0x000000ffff037224 */ /* 0x000fce00078e000d */
.L_x_28:
[----:B------:R-:W-:Y:S01]  /*2490*/  VIADD R8, R8, 0x1 ;  /* 0x0000000108087836 */ /* 0x000fe20000000000 */
[----:B------:R-:W-:Y:S01]  /*24a0*/  IADD3 R10, P0, PT, R11, -R2, RZ ;  /* 0x800000020b0a7210 */ /* 0x000fe20007f1e0ff */
[----:B------:R-:W-:-:S03]  /*24b0*/  VIADD R3, R3, 0xffffffff ;  /* 0xffffffff03037836 */ /* 0x000fc60000000000 */
[----:B------:R-:W-:Y:S02]  /*24c0*/  ISETP.NE.AND P1, PT, R8, RZ, PT ;  /* 0x000000ff0800720c */ /* 0x000fe40003f25270 */
[----:B------:R-:W-:-:S04]  /*24d0*/  IADD3.X R9, PT, PT, R12, -0x100001, RZ, P0, !PT ;  /* 0xffefffff0c097810 */ /* 0x000fc800007fe4ff */
[----:B------:R-:W-:-:S04]  /*24e0*/  ISETP.GE.AND P0, PT, R9, RZ, PT ;  /* 0x000000ff0900720c */ /* 0x000fc80003f06270 */
[----:B------:R-:W-:Y:S02]  /*24f0*/  SEL R10, R11, R10, !P0 ;  /* 0x0000000a0b0a7207 */ /* 0x000fe40004000000 */
[----:B------:R-:W-:Y:S02]  /*2500*/  SEL R9, R12, R9, !P0 ;  /* 0x000000090c097207 */ /* 0x000fe40004000000 */
[C---:B------:R-:W-:Y:S02]  /*2510*/  SHF.L.U32 R11, R10.reuse, 0x1, RZ ;  /* 0x000000010a0b7819 */ /* 0x040fe400000006ff */
[----:B------:R-:W-:Y:S01]  /*2520*/  SHF.L.U64.HI R12, R10, 0x1, R9 ;  /* 0x000000010a0c7819 */ /* 0x000fe20000010209 */
[----:B------:R-:W-:Y:S06]  /*2530*/  @P1 BRA `(.L_x_28) ;  /* 0xfffffffc00d41947 */ /* 0x000fec000383ffff */
[----:B------:R-:W-:Y:S05]  /*2540*/  BSYNC.RECONVERGENT B2 ;  /* 0x0000000000027941 */ /* 0x000fea0003800200 */
.L_x_27:
[----:B------:R-:W-:Y:S05]  /*2550*/  BSYNC.RECONVERGENT B1 ;  /* 0x0000000000017941 */ /* 0x000fea0003800200 */
.L_x_26:
[----:B------:R-:W-:Y:S01]  /*2560*/  IMAD.IADD R8, R13, 0x1, -R14 ;  /* 0x000000010d087824 */ /* 0x000fe200078e0a0e */
[----:B------:R-:W-:Y:S04]  /*2570*/  BSSY.RECONVERGENT B1, `(.L_x_29) ;  /* 0x0000025000017945 */ /* 0x000fe80003800200 */
[----:B------:R-:W-:-:S13]  /*2580*/  ISETP.GE.U32.AND P0, PT, R8, 0x3, PT ;  /* 0x000000030800780c */ /* 0x000fda0003f06070 */
[----:B------:R-:W-:Y:S05]  /*2590*/  @!P0 BRA `(.L_x_30) ;  /* 0x0000000000888947 */ /* 0x000fea0003800000 */
[----:B------:R-:W-:Y:S01]  /*25a0*/  BSSY.RECONVERGENT B2, `(.L_x_31) ;  /* 0x0000020000027945 */ /* 0x000fe20003800200 */
.L_x_32:
[----:B------:R-:W-:Y:S02]  /*25b0*/  IADD3 R8, P0, PT, R11, -R2, RZ ;  /* 0x800000020b087210 */ /* 0x000fe40007f1e0ff */
[C---:B------:R-:W-:Y:S01]  /*25c0*/  ISETP.GT.AND P1, PT, R3.reuse, 0x3, PT ;  /* 0x000000030300780c */ /* 0x040fe20003f24270 */
[----:B------:R-:W-:Y:S01]  /*25d0*/  VIADD R3, R3, 0xfffffffc ;  /* 0xfffffffc03037836 */ /* 0x000fe20000000000 */
[----:B------:R-:W-:-:S04]  /*25e0*/  IADD3.X R9, PT, PT, R12, -0x100001, RZ, P0, !PT ;  /* 0xffefffff0c097810 */ /* 0x000fc800007fe4ff */
[----:B------:R-:W-:-:S04]  /*25f0*/  ISETP.GE.AND P0, PT, R9, RZ, PT ;  /* 0x000000ff0900720c */ /* 0x000fc80003f06270 */
[----:B------:R-:W-:Y:S02]  /*2600*/  SEL R8, R11, R8, !P0 ;  /* 0x000000080b087207 */ /* 0x000fe40004000000 */
[----:B------:R-:W-:-:S03]  /*2610*/  SEL R9, R12, R9, !P0 ;  /* 0x000000090c097207 */ /* 0x000fc60004000000 */
[C---:B------:R-:W-:Y:S01]  /*2620*/  IMAD.SHL.U32 R11, R8.reuse, 0x2, RZ ;  /* 0x00000002080b7824 */ /* 0x040fe200078e00ff */
[----:B------:R-:W-:-:S04]  /*2630*/  SHF.L.U64.HI R10, R8, 0x1, R9 ;  /* 0x00000001080a7819 */ /* 0x000fc80000010209 */
[----:B------:R-:W-:-:S04]  /*2640*/  IADD3 R8, P0, PT, R11, -R2, RZ ;  /* 0x800000020b087210 */ /* 0x000fc80007f1e0ff */
        /* <DEDUP_REMOVED lines=19> */
[----:B------:R-:W-:Y:S01]  /*2780*/  SHF.L.U64.HI R12, R8, 0x1, R9 ;  /* 0x00000001080c7819 */ /* 0x000fe20000010209 */
[----:B------:R-:W-:Y:S06]  /*2790*/  @P1 BRA `(.L_x_32) ;  /* 0xfffffffc00841947 */ /* 0x000fec000383ffff */
[----:B------:R-:W-:Y:S05]  /*27a0*/  BSYNC.RECONVERGENT B2 ;  /* 0x0000000000027941 */ /* 0x000fea0003800200 */
.L_x_31:
[----:B------:R-:W-:-:S07]  /*27b0*/  IMAD.MOV.U32 R10, RZ, RZ, R8 ;  /* 0x000000ffff0a7224 */ /* 0x000fce00078e0008 */
.L_x_30:
[----:B------:R-:W-:Y:S05]  /*27c0*/  BSYNC.RECONVERGENT B1 ;  /* 0x0000000000017941 */ /* 0x000fea0003800200 */
.L_x_29:
[----:B------:R-:W-:Y:S01]  /*27d0*/  LOP3.LUT R9, R9, 0x7fffffff, RZ, 0xc0, !PT ;  /* 0x7fffffff09097812 */ /* 0x000fe200078ec0ff */
[----:B------:R-:W-:Y:S01]  /*27e0*/  BSSY.RECONVERGENT B1, `(.L_x_33) ;  /* 0x0000014000017945 */ /* 0x000fe20003800200 */
[----:B------:R-:W-:Y:S01]  /*27f0*/  ISETP.NE.U32.AND P0, PT, R10, RZ, PT ;  /* 0x000000ff0a00720c */ /* 0x000fe20003f05070 */
[----:B------:R-:W-:Y:S02]  /*2800*/  IMAD.MOV.U32 R11, RZ, RZ, RZ ;  /* 0x000000ffff0b7224 */ /* 0x000fe400078e00ff */
[----:B------:R-:W-:Y:S01]  /*2810*/  IMAD.MOV.U32 R13, RZ, RZ, RZ ;  /* 0x000000ffff0d7224 */ /* 0x000fe200078e00ff */
[----:B------:R-:W-:-:S13]  /*2820*/  ISETP.NE.AND.EX P0, PT, R9, RZ, PT, P0 ;  /* 0x000000ff0900720c */ /* 0x000fda0003f05300 */
[----:B------:R-:W-:Y:S05]  /*2830*/  @!P0 BRA `(.L_x_34) ;  /* 0x0000000000388947 */ /* 0x000fea0003800000 */
[----:B------:R-:W-:-:S06]  /*2840*/  IMAD.MOV.U32 R8, RZ, RZ, R10 ;  /* 0x000000ffff087224 */ /* 0x000fcc00078e000a */
[----:B------:R-:W-:-:S10]  /*2850*/  DMUL R2, R8, 1.80143985094819840000e+16 ;  /* 0x4350000008027828 */ /* 0x000fd40000000000 */
[----:B------:R-:W-:-:S04]  /*2860*/  SHF.R.U32.HI R2, RZ, 0x14, R3 ;  /* 0x00000014ff027819 */ /* 0x000fc80000011603 */
[----:B------:R-:W-:-:S04]  /*2870*/  IADD3 R3, PT, PT, -R2, 0x37, RZ ;  /* 0x0000003702037810 */ /* 0x000fc80007ffe1ff */
[----:B------:R-:W-:Y:S02]  /*2880*/  IADD3 R8, PT, PT, -R3, 0x3ff, RZ ;  /* 0x000003ff03087810 */ /* 0x000fe40007ffe1ff */
[-C--:B------:R-:W-:Y:S02]  /*2890*/  SHF.L.U64.HI R9, R10, R3.reuse, R9 ;  /* 0x000000030a097219 */ /* 0x080fe40000010209 */
[----:B------:R-:W-:Y:S02]  /*28a0*/  ISETP.GT.AND P0, PT, R8, RZ, PT ;  /* 0x000000ff0800720c */ /* 0x000fe40003f04270 */
[----:B------:R-:W-:-:S11]  /*28b0*/  SHF.L.U32 R3, R10, R3, RZ ;  /* 0x000000030a037219 */ /* 0x000fd600000006ff */
[----:B------:R-:W-:-:S04]  /*28c0*/  @!P0 IADD3 R2, PT, PT, -R8, 0x1, RZ ;  /* 0x0000000108028810 */ /* 0x000fc80007ffe1ff */
[-CC-:B------:R-:W-:Y:S02]  /*28d0*/  @!P0 SHF.R.U64 R11, R3, R2.reuse, R9.reuse ;  /* 0x00000002030b8219 */ /* 0x180fe40000001209 */
[----:B------:R-:W-:Y:S01]  /*28e0*/  @P0 IADD3 R11, P1, PT, RZ, R3, RZ ;  /* 0x00000003ff0b0210 */ /* 0x000fe20007f3e0ff */
[----:B------:R-:W-:Y:S01]  /*28f0*/  @P0 VIADD R3, R8, 0xffffffff ;  /* 0xffffffff08030836 */ /* 0x000fe20000000000 */
[----:B------:R-:W-:-:S03]  /*2900*/  @!P0 SHF.R.U32.HI R13, RZ, R2, R9 ;  /* 0x00000002ff0d8219 */ /* 0x000fc60000011609 */
[----:B------:R-:W-:-:S08]  /*2910*/  @P0 IMAD.U32.X R13, R3, 0x100000, R9, P1 ;  /* 0x00100000030d0824 */ /* 0x000fd000008e0409 */
.L_x_34:
[----:B------:R-:W-:Y:S05]  /*2920*/  BSYNC.RECONVERGENT B1 ;  /* 0x0000000000017941 */ /* 0x000fea0003800200 */
.L_x_33:
[----:B------:R-:W-:Y:S01]  /*2930*/  LOP3.LUT R3, R13, 0x80000000, R7, 0xb8, !PT ;  /* 0x800000000d037812 */ /* 0x000fe200078eb807 */
[----:B------:R-:W-:-:S07]  /*2940*/  IMAD.MOV.U32 R2, RZ, RZ, R11 ;  /* 0x000000ffff027224 */ /* 0x000fce00078e000b */
.L_x_25:
[----:B------:R-:W-:Y:S05]  /*2950*/  BSYNC.RECONVERGENT B0 ;  /* 0x0000000000007941 */ /* 0x000fea0003800200 */
.L_x_23:
[--C-:B-----5:R-:W-:Y:S01]  /*2960*/  SHF.R.U32.HI R8, RZ, 0x10, R5.reuse ;  /* 0x00000010ff087819 */ /* 0x120fe20000011605 */
[----:B------:R-:W-:Y:S01]  /*2970*/  DADD R10, -R2, 1 ;  /* 0x3ff00000020a7429 */ /* 0x000fe20000000100 */
[----:B------:R-:W-:Y:S02]  /*2980*/  LOP3.LUT R12, R5, 0xff, RZ, 0xc0, !PT ;  /* 0x000000ff050c7812 */ /* 0x000fe400078ec0ff */
[----:B------:R-:W-:Y:S02]  /*2990*/  LOP3.LUT R14, R8, 0xff, RZ, 0xc0, !PT ;  /* 0x000000ff080e7812 */ /* 0x000fe400078ec0ff */
[----:B------:R-:W-:Y:S02]  /*29a0*/  SHF.R.U32.HI R5, RZ, 0x8, R5 ;  /* 0x00000008ff057819 */ /* 0x000fe40000011605 */
[----:B------:R-:W-:Y:S01]  /*29b0*/  SHF.R.U32.HI R8, RZ, 0x10, R4 ;  /* 0x00000010ff087819 */ /* 0x000fe20000011604 */
[----:B------:R-:W0:Y:S01]  /*29c0*/  I2F.F64.U32 R12, R12 ;  /* 0x0000000c000c7312 */ /* 0x000e220000201800 */
[----:B------:R-:W-:-:S02]  /*29d0*/  LOP3.LUT R18, R5, 0xff, RZ, 0xc0, !PT ;  /* 0x000000ff05127812 */ /* 0x000fc400078ec0ff */
[----:B------:R-:W-:Y:S02]  /*29e0*/  LOP3.LUT R6, R4, 0xff, RZ, 0xc0, !PT ;  /* 0x000000ff04067812 */ /* 0x000fe400078ec0ff */
[----:B------:R-:W-:Y:S02]  /*29f0*/  LOP3.LUT R8, R8, 0xff, RZ, 0xc0, !PT ;  /* 0x000000ff08087812 */ /* 0x000fe400078ec0ff */
[----:B------:R-:W-:Y:S01]  /*2a00*/  SHF.R.U32.HI R4, RZ, 0x8, R4 ;  /* 0x00000008ff047819 */ /* 0x000fe20000011604 */
[----:B------:R-:W1:Y:S03]  /*2a10*/  I2F.F64.U32 R14, R14 ;  /* 0x0000000e000e7312 */ /* 0x000e660000201800 */
[----:B------:R-:W-:Y:S01]  /*2a20*/  LOP3.LUT R19, R4, 0xff, RZ, 0xc0, !PT ;  /* 0x000000ff04137812 */ /* 0x000fe200078ec0ff */
[----:B0-----:R-:W-:-:S04]  /*2a30*/  DMUL R12, R10, R12 ;  /* 0x0000000c0a0c7228 */ /* 0x001fc80000000000 */
[----:B------:R-:W0:Y:S01]  /*2a40*/  I2F.F64.U32 R16, R18 ;  /* 0x0000001200107312 */ /* 0x000e220000201800 */
[----:B-1----:R-:W-:-:S07]  /*2a50*/  DMUL R14, R10, R14 ;  /* 0x0000000e0a0e7228 */ /* 0x002fce0000000000 */
[----:B------:R-:W1:Y:S01]  /*2a60*/  I2F.F64.U32 R6, R6 ;  /* 0x0000000600067312 */ /* 0x000e620000201800 */
[----:B0-----:R-:W-:-:S07]  /*2a70*/  DMUL R16, R10, R16 ;  /* 0x000000100a107228 */ /* 0x001fce0000000000 */
[----:B------:R-:W0:Y:S01]  /*2a80*/  I2F.F64.U32 R8, R8 ;  /* 0x0000000800087312 */ /* 0x000e220000201800 */
[----:B-1----:R-:W-:-:S07]  /*2a90*/  DFMA R6, R6, R2, R12 ;  /* 0x000000020606722b */ /* 0x002fce000000000c */
[----:B------:R-:W1:Y:S01]  /*2aa0*/  I2F.F64.U32 R4, R19 ;  /* 0x0000001300047312 */ /* 0x000e620000201800 */
[----:B0-----:R-:W-:-:S07]  /*2ab0*/  DFMA R8, R8, R2, R14 ;  /* 0x000000020808722b */ /* 0x001fce000000000e */
[----:B------:R-:W-:Y:S01]  /*2ac0*/  F2I.F64.TRUNC R7, R6 ;  /* 0x0000000600077311 */ /* 0x000fe2000030d100 */
[----:B-1----:R-:W-:Y:S01]  /*2ad0*/  DFMA R4, R4, R2, R16 ;  /* 0x000000020404722b */ /* 0x002fe20000000010 */
[----:B------:R-:W0:Y:S06]  /*2ae0*/  LDC.64 R2, c[0x0][0x380] ;  /* 0x0000e000ff027b82 */ /* 0x000e2c0000000a00 */
[----:B------:R-:W1:Y:S08]  /*2af0*/  F2I.F64.TRUNC R8, R8 ;  /* 0x0000000800087311 */ /* 0x000e70000030d100 */
[----:B------:R-:W2:Y:S01]  /*2b00*/  F2I.F64.TRUNC R4, R4 ;  /* 0x0000000400047311 */ /* 0x000ea2000030d100 */
[----:B-1----:R-:W-:-:S04]  /*2b10*/  IMAD R11, R8, 0x10000, R7 ;  /* 0x00010000080b7824 */ /* 0x002fc800078e0207 */
[----:B--2---:R-:W-:Y:S02]  /*2b20*/  IMAD R11, R4, 0x100, R11 ;  /* 0x00000100040b7824 */ /* 0x004fe400078e020b */
[----:B0-----:R-:W-:-:S04]  /*2b30*/  IMAD.WIDE R2, R0, 0x4, R2 ;  /* 0x0000000400027825 */ /* 0x001fc800078e0202 */
[----:B------:R-:W-:-:S05]  /*2b40*/  VIADD R11, R11, 0xff000000 ;  /* 0xff0000000b0b7836 */ /* 0x000fca0000000000 */
[----:B------:R-:W-:Y:S01]  /*2b50*/  STG.E desc[UR4][R2.64], R11 ;  /* 0x0000000b02007986 */ /* 0x000fe2000c101904 */
[----:B------:R-:W-:Y:S05]  /*2b60*/  EXIT ;  /* 0x000000000000794d */ /* 0x000fea0003800000 */
        .weak           $__internal_0_$__cuda_sm20_div_rn_f64_full
        .type           $__internal_0_$__cuda_sm20_div_rn_f64_full,@function
        .size           $__internal_0_$__cuda_sm20_div_rn_f64_full,(.L_x_41 - $__internal_0_$__cuda_sm20_div_rn_f64_full)
$__internal_0_$__cuda_sm20_div_rn_f64_full:
[----:B------:R-:W-:Y:S01]  /*2b70*/  FSETP.GEU.AND P2, PT, |R13|, 1.469367938527859385e-39, PT ;  /* 0x001000000d00780b */ /* 0x000fe20003f4e200 */
[----:B------:R-:W-:Y:S01]  /*2b80*/  IMAD.MOV.U32 R7, RZ, RZ, 0x1ca00000 ;  /* 0x1ca00000ff077424 */ /* 0x000fe200078e00ff */
[C---:B------:R-:W-:Y:S01]  /*2b90*/  FSETP.GEU.AND P0, PT, |R9|.reuse, 1.469367938527859385e-39, PT ;  /* 0x001000000900780b */ /* 0x040fe20003f0e200 */
[----:B------:R-:W-:Y:S01]  /*2ba0*/  IMAD.MOV.U32 R28, RZ, RZ, 0x1 ;  /* 0x00000001ff1c7424 */ /* 0x000fe200078e00ff */
[----:B------:R-:W-:Y:S01]  /*2bb0*/  LOP3.LUT R10, R9, 0x800fffff, RZ, 0xc0, !PT ;  /* 0x800fffff090a7812 */ /* 0x000fe200078ec0ff */
[----:B------:R-:W-:Y:S01]  /*2bc0*/  BSSY.RECONVERGENT B1, `(.L_x_35) ;  /* 0x0000052000017945 */ /* 0x000fe20003800200 */
[----:B------:R-:W-:Y:S02]  /*2bd0*/  LOP3.LUT R5, R13, 0x7ff00000, RZ, 0xc0, !PT ;  /* 0x7ff000000d057812 */ /* 0x000fe400078ec0ff */
[----:B------:R-:W-:Y:S01]  /*2be0*/  LOP3.LUT R11, R10, 0x3ff00000, RZ, 0xfc, !PT ;  /* 0x3ff000000a0b7812 */ /* 0x000fe200078efcff */
[----:B------:R-:W-:Y:S01]  /*2bf0*/  IMAD.MOV.U32 R10, RZ, RZ, R8 ;  /* 0x000000ffff0a7224 */ /* 0x000fe200078e0008 */
[----:B------:R-:W-:Y:S01]  /*2c00*/  LOP3.LUT R27, R9, 0x7ff00000, RZ, 0xc0, !PT ;  /* 0x7ff00000091b7812 */ /* 0x000fe200078ec0ff */
[----:B------:R-:W-:-:S02]  /*2c10*/  IMAD.MOV.U32 R26, RZ, RZ, R5 ;  /* 0x000000ffff1a7224 */ /* 0x000fc400078e0005 */
[----:B------:R-:W-:Y:S02]  /*2c20*/  @!P2 LOP3.LUT R22, R9, 0x7ff00000, RZ, 0xc0, !PT ;  /* 0x7ff000000916a812 */ /* 0x000fe400078ec0ff */
[----:B------:R-:W-:Y:S01]  /*2c30*/  @!P0 DMUL R10, R8, 8.98846567431157953865e+307 ;  /* 0x7fe00000080a8828 */ /* 0x000fe20000000000 */
[C---:B------:R-:W-:Y:S02]  /*2c40*/  ISETP.GE.U32.AND P1, PT, R5.reuse, R27, PT ;  /* 0x0000001b0500720c */ /* 0x040fe40003f26070 */
[----:B------:R-:W-:Y:S02]  /*2c50*/  @!P2 ISETP.GE.U32.AND P3, PT, R5, R22, PT ;  /* 0x000000160500a20c */ /* 0x000fe40003f66070 */
[C---:B------:R-:W-:Y:S01]  /*2c60*/  SEL R23, R7.reuse, 0x63400000, !P1 ;  /* 0x6340000007177807 */ /* 0x040fe20004800000 */
[----:B------:R-:W0:Y:S01]  /*2c70*/  MUFU.RCP64H R29, R11 ;  /* 0x0000000b001d7308 */ /* 0x000e220000001800 */
[----:B------:R-:W-:Y:S02]  /*2c80*/  @!P2 SEL R25, R7, 0x63400000, !P3 ;  /* 0x634000000719a807 */ /* 0x000fe40005800000 */
[----:B------:R-:W-:-:S02]  /*2c90*/  LOP3.LUT R23, R23, 0x800fffff, R13, 0xf8, !PT ;  /* 0x800fffff17177812 */ /* 0x000fc400078ef80d */
[----:B------:R-:W-:Y:S02]  /*2ca0*/  @!P2 LOP3.LUT R22, R25, 0x80000000, R13, 0xf8, !PT ;  /* 0x800000001916a812 */ /* 0x000fe400078ef80d */
[----:B------:R-:W-:Y:S02]  /*2cb0*/  @!P2 MOV R24, RZ ;  /* 0x000000ff0018a202 */ /* 0x000fe40000000f00 */
[----:B------:R-:W-:Y:S01]  /*2cc0*/  @!P2 LOP3.LUT R25, R22, 0x100000, RZ, 0xfc, !PT ;  /* 0x001000001619a812 */ /* 0x000fe200078efcff */
[----:B------:R-:W-:Y:S01]  /*2cd0*/  IMAD.MOV.U32 R22, RZ, RZ, R12 ;  /* 0x000000ffff167224 */ /* 0x000fe200078e000c */
[----:B------:R-:W-:-:S05]  /*2ce0*/  @!P0 LOP3.LUT R27, R11, 0x7ff00000, RZ, 0xc0, !PT ;  /* 0x7ff000000b1b8812 */ /* 0x000fca00078ec0ff */
[----:B------:R-:W-:Y:S02]  /*2cf0*/  @!P2 DFMA R22, R22, 2, -R24 ;  /* 0x400000001616a82b */ /* 0x000fe40000000818 */
[----:B0-----:R-:W-:-:S08]  /*2d00*/  DFMA R24, R28, -R10, 1 ;  /* 0x3ff000001c18742b */ /* 0x001fd0000000080a */
[----:B------:R-:W-:Y:S01]  /*2d10*/  DFMA R24, R24, R24, R24 ;  /* 0x000000181818722b */ /* 0x000fe20000000018 */
[----:B------:R-:W-:-:S07]  /*2d20*/  @!P2 LOP3.LUT R26, R23, 0x7ff00000, RZ, 0xc0, !PT ;  /* 0x7ff00000171aa812 */ /* 0x000fce00078ec0ff */
[----:B------:R-:W-:-:S08]  /*2d30*/  DFMA R28, R28, R24, R28 ;  /* 0x000000181c1c722b */ /* 0x000fd0000000001c */
[----:B------:R-:W-:-:S08]  /*2d40*/  DFMA R30, R28, -R10, 1 ;  /* 0x3ff000001c1e742b */ /* 0x000fd0000000080a */
[----:B------:R-:W-:-:S08]  /*2d50*/  DFMA R30, R28, R30, R28 ;  /* 0x0000001e1c1e722b */ /* 0x000fd0000000001c */
[----:B------:R-:W-:-:S08]  /*2d60*/  DMUL R28, R30, R22 ;  /* 0x000000161e1c7228 */ /* 0x000fd00000000000 */
[----:B------:R-:W-:-:S08]  /*2d70*/  DFMA R24, R28, -R10, R22 ;  /* 0x8000000a1c18722b */ /* 0x000fd00000000016 */
[----:B------:R-:W-:Y:S01]  /*2d80*/  DFMA R24, R30, R24, R28 ;  /* 0x000000181e18722b */ /* 0x000fe2000000001c */
[----:B------:R-:W-:-:S05]  /*2d90*/  VIADD R28, R26, 0xffffffff ;  /* 0xffffffff1a1c7836 */ /* 0x000fca0000000000 */
[----:B------:R-:W-:Y:S01]  /*2da0*/  ISETP.GT.U32.AND P0, PT, R28, 0x7feffffe, PT ;  /* 0x7feffffe1c00780c */ /* 0x000fe20003f04070 */
[----:B------:R-:W-:-:S05]  /*2db0*/  VIADD R28, R27, 0xffffffff ;  /* 0xffffffff1b1c7836 */ /* 0x000fca0000000000 */
[----:B------:R-:W-:-:S13]  /*2dc0*/  ISETP.GT.U32.OR P0, PT, R28, 0x7feffffe, P0 ;  /* 0x7feffffe1c00780c */ /* 0x000fda0000704470 */
[----:B------:R-:W-:Y:S05]  /*2dd0*/  @P0 BRA `(.L_x_36) ;  /* 0x00000000006c0947 */ /* 0x000fea0003800000 */
[----:B------:R-:W-:Y:S01]  /*2de0*/  LOP3.LUT R12, R9, 0x7ff00000, RZ, 0xc0, !PT ;  /* 0x7ff00000090c7812 */ /* 0x000fe200078ec0ff */
[----:B------:R-:W-:-:S03]  /*2df0*/  IMAD.MOV.U32 R26, RZ, RZ, RZ ;  /* 0x000000ffff1a7224 */ /* 0x000fc600078e00ff */
[CC--:B------:R-:W-:Y:S02]  /*2e00*/  VIADDMNMX R13, R5.reuse, -R12.reuse, 0xb9600000, !PT ;  /* 0xb9600000050d7446 */ /* 0x0c0fe4000780090c */
[----:B------:R-:W-:Y:S02]  /*2e10*/  ISETP.GE.U32.AND P0, PT, R5, R12, PT ;  /* 0x0000000c0500720c */ /* 0x000fe40003f06070 */
[----:B------:R-:W-:Y:S02]  /*2e20*/  VIMNMX R13, PT, PT, R13, 0x46a00000, PT ;  /* 0x46a000000d0d7848 */ /* 0x000fe40003fe0100 */
[----:B------:R-:W-:-:S05]  /*2e30*/  SEL R12, R7, 0x63400000, !P0 ;  /* 0x63400000070c7807 */ /* 0x000fca0004000000 */
[----:B------:R-:W-:-:S04]  /*2e40*/  IMAD.IADD R12, R13, 0x1, -R12 ;  /* 0x000000010d0c7824 */ /* 0x000fc800078e0a0c */
[----:B------:R-:W-:-:S06]  /*2e50*/  VIADD R27, R12, 0x7fe00000 ;  /* 0x7fe000000c1b7836 */ /* 0x000fcc0000000000 */
[----:B------:R-:W-:-:S10]  /*2e60*/  DMUL R28, R24, R26 ;  /* 0x0000001a181c7228 */ /* 0x000fd40000000000 */
[----:B------:R-:W-:-:S13]  /*2e70*/  FSETP.GTU.AND P0, PT, |R29|, 1.469367938527859385e-39, PT ;  /* 0x001000001d00780b */ /* 0x000fda0003f0c200 */
[----:B------:R-:W-:Y:S05]  /*2e80*/  @P0 BRA `(.L_x_37) ;  /* 0x0000000000940947 */ /* 0x000fea0003800000 */
[----:B------:R-:W-:Y:S01]  /*2e90*/  DFMA R10, R24, -R10, R22 ;  /* 0x8000000a180a722b */ /* 0x000fe20000000016 */
[----:B------:R-:W-:-:S09]  /*2ea0*/  IMAD.MOV.U32 R26, RZ, RZ, RZ ;  /* 0x000000ffff1a7224 */ /* 0x000fd200078e00ff */
[C---:B------:R-:W-:Y:S02]  /*2eb0*/  FSETP.NEU.AND P0, PT, R11.reuse, RZ, PT ;  /* 0x000000ff0b00720b */ /* 0x040fe40003f0d000 */
[----:B------:R-:W-:-:S04]  /*2ec0*/  LOP3.LUT R8, R11, 0x80000000, R9, 0x48, !PT ;  /* 0x800000000b087812 */ /* 0x000fc800078e4809 */
[----:B------:R-:W-:-:S07]  /*2ed0*/  LOP3.LUT R27, R8, R27, RZ, 0xfc, !PT ;  /* 0x0000001b081b7212 */ /* 0x000fce00078efcff */
[----:B------:R-:W-:Y:S05]  /*2ee0*/  @!P0 BRA `(.L_x_37) ;  /* 0x00000000007c8947 */ /* 0x000fea0003800000 */
[----:B------:R-:W-:Y:S01]  /*2ef0*/  IMAD.MOV R11, RZ, RZ, -R12 ;  /* 0x000000ffff0b7224 */ /* 0x000fe200078e0a0c */
[----:B------:R-:W-:Y:S01]  /*2f00*/  IADD3 R5, PT, PT, -R12, -0x43300000, RZ ;  /* 0xbcd000000c057810 */ /* 0x000fe20007ffe1ff */
[----:B------:R-:W-:-:S06]  /*2f10*/  IMAD.MOV.U32 R10, RZ, RZ, RZ ;  /* 0x000000ffff0a7224 */ /* 0x000fcc00078e00ff */
[----:B------:R-:W-:Y:S02]  /*2f20*/  DFMA R10, R28, -R10, R24 ;  /* 0x8000000a1c0a722b */ /* 0x000fe40000000018 */
[----:B------:R-:W-:-:S08]  /*2f30*/  DMUL.RP R24, R24, R26 ;  /* 0x0000001a18187228 */ /* 0x000fd00000008000 */
[----:B------:R-:W-:Y:S02]  /*2f40*/  FSETP.NEU.AND P0, PT, |R11|, R5, PT ;  /* 0x000000050b00720b */ /* 0x000fe40003f0d200 */
[----:B------:R-:W-:Y:S02]  /*2f50*/  LOP3.LUT R5, R25, R8, RZ, 0x3c, !PT ;  /* 0x0000000819057212 */ /* 0x000fe400078e3cff */
[----:B------:R-:W-:Y:S02]  /*2f60*/  FSEL R28, R24, R28, !P0 ;  /* 0x0000001c181c7208 */ /* 0x000fe40004000000 */
[----:B------:R-:W-:Y:S01]  /*2f70*/  FSEL R29, R5, R29, !P0 ;  /* 0x0000001d051d7208 */ /* 0x000fe20004000000 */
[----:B------:R-:W-:Y:S06]  /*2f80*/  BRA `(.L_x_37) ;  /* 0x0000000000547947 */ /* 0x000fec0003800000 */
.L_x_36:
[----:B------:R-:W-:-:S14]  /*2f90*/  DSETP.NAN.AND P0, PT, R12, R12, PT ;  /* 0x0000000c0c00722a */ /* 0x000fdc0003f08000 */
[----:B------:R-:W-:Y:S05]  /*2fa0*/  @P0 BRA `(.L_x_38) ;  /* 0x0000000000440947 */ /* 0x000fea0003800000 */
[----:B------:R-:W-:-:S14]  /*2fb0*/  DSETP.NAN.AND P0, PT, R8, R8, PT ;  /* 0x000000080800722a */ /* 0x000fdc0003f08000 */
[----:B------:R-:W-:Y:S05]  /*2fc0*/  @P0 BRA `(.L_x_39) ;  /* 0x0000000000300947 */ /* 0x000fea0003800000 */
[----:B------:R-:W-:Y:S01]  /*2fd0*/  ISETP.NE.AND P0, PT, R26, R27, PT ;  /* 0x0000001b1a00720c */ /* 0x000fe20003f05270 */
[----:B------:R-:W-:Y:S02]  /*2fe0*/  IMAD.MOV.U32 R28, RZ, RZ, 0x0 ;  /* 0x00000000ff1c7424 */ /* 0x000fe400078e00ff */
[----:B------:R-:W-:-:S10]  /*2ff0*/  IMAD.MOV.U32 R29, RZ, RZ, -0x80000 ;  /* 0xfff80000ff1d7424 */ /* 0x000fd400078e00ff */
[----:B------:R-:W-:Y:S05]  /*3000*/  @!P0 BRA `(.L_x_37) ;  /* 0x0000000000348947 */ /* 0x000fea0003800000 */
[----:B------:R-:W-:Y:S02]  /*3010*/  ISETP.NE.AND P0, PT, R26, 0x7ff00000, PT ;  /* 0x7ff000001a00780c */ /* 0x000fe40003f05270 */
[----:B------:R-:W-:Y:S02]  /*3020*/  LOP3.LUT R29, R13, 0x80000000, R9, 0x48, !PT ;  /* 0x800000000d1d7812 */ /* 0x000fe400078e4809 */
[----:B------:R-:W-:-:S13]  /*3030*/  ISETP.EQ.OR P0, PT, R27, RZ, !P0 ;  /* 0x000000ff1b00720c */ /* 0x000fda0004702670 */
[----:B------:R-:W-:Y:S01]  /*3040*/  @P0 LOP3.LUT R5, R29, 0x7ff00000, RZ, 0xfc, !PT ;  /* 0x7ff000001d050812 */ /* 0x000fe200078efcff */
[----:B------:R-:W-:Y:S02]  /*3050*/  @!P0 IMAD.MOV.U32 R28, RZ, RZ, RZ ;  /* 0x000000ffff1c8224 */ /* 0x000fe400078e00ff */
[----:B------:R-:W-:Y:S02]  /*3060*/  @P0 IMAD.MOV.U32 R28, RZ, RZ, RZ ;  /* 0x000000ffff1c0224 */ /* 0x000fe400078e00ff */
[----:B------:R-:W-:Y:S01]  /*3070*/  @P0 IMAD.MOV.U32 R29, RZ, RZ, R5 ;  /* 0x000000ffff1d0224 */ /* 0x000fe200078e0005 */
[----:B------:R-:W-:Y:S06]  /*3080*/  BRA `(.L_x_37) ;  /* 0x0000000000147947 */ /* 0x000fec0003800000 */
.L_x_39:
[----:B------:R-:W-:Y:S01]  /*3090*/  LOP3.LUT R29, R9, 0x80000, RZ, 0xfc, !PT ;  /* 0x00080000091d7812 */ /* 0x000fe200078efcff */
[----:B------:R-:W-:Y:S01]  /*30a0*/  IMAD.MOV.U32 R28, RZ, RZ, R8 ;  /* 0x000000ffff1c7224 */ /* 0x000fe200078e0008 */
[----:B------:R-:W-:Y:S06]  /*30b0*/  BRA `(.L_x_37) ;  /* 0x0000000000087947 */ /* 0x000fec0003800000 */
.L_x_38:
[----:B------:R-:W-:Y:S01]  /*30c0*/  LOP3.LUT R29, R13, 0x80000, RZ, 0xfc, !PT ;  /* 0x000800000d1d7812 */ /* 0x000fe200078efcff */
[----:B------:R-:W-:-:S07]  /*30d0*/  IMAD.MOV.U32 R28, RZ, RZ, R12 ;  /* 0x000000ffff1c7224 */ /* 0x000fce00078e000c */
.L_x_37:
[----:B------:R-:W-:Y:S05]  /*30e0*/  BSYNC.RECONVERGENT B1 ;  /* 0x0000000000017941 */ /* 0x000fea0003800200 */
.L_x_35:
[----:B------:R-:W-:-:S04]  /*30f0*/  IMAD.MOV.U32 R7, RZ, RZ, 0x0 ;  /* 0x00000000ff077424 */ /* 0x000fc800078e00ff */
[----:B------:R-:W-:Y:S05]  /*3100*/  RET.REL.NODEC R6 `(render) ;  /* 0xffffffcc06bc7950 */ /* 0x000fea0003c3ffff */
.L_x_40:
[----:B------:R-:W-:-:S00]  /*3110*/  BRA `(.L_x_40) ;  /* 0xfffffffc00fc7947 */ /* 0x000fc0000383ffff */
[----:B------:R-:W-:-:S00]  /*3120*/  NOP ;  /* 0x0000000000007918 */ /* 0x000fc00000000000 */
        /* <DEDUP_REMOVED lines=13> */
.L_x_41:


//--------------------- .nv.shared.reserved.0     --------------------------
	.section	.nv.shared.reserved.0,"aw",@nobits
	.weak		__nv_reservedSMEM_offset_0_alias
	.size		__nv_reservedSMEM_offset_0_alias, 0, 64
	.other		__nv_reservedSMEM_offset_0_alias,@"STO_CUDA_RESERVED_SHARED STV_DEFAULT"
__nv_reservedSMEM_offset_0_alias:
	.zero		0
	.zero		64


//--------------------- .nv.constant0.render      --------------------------
	.section	.nv.constant0.render,"a",@progbits
	.sectionflags	@""
	.align	4
.nv.constant0.render:
	.zero		956


//--------------------- SYMBOLS --------------------------

	.type		.nv.reservedSmem.offset0,@object
	.size		.nv.reservedSmem.offset0,0x4
